//
// Generated by NVIDIA NVVM Compiler
//
// Compiler Build ID: CL-36424714
// Cuda compilation tools, release 13.0, V13.0.88
// Based on NVVM 20.0.0
//

.version 9.0
.target sm_100
.address_size 64

	// .globl	_Z5mergePiS_iii

.visible .entry _Z5mergePiS_iii(
	.param .u64 .ptr .align 1 _Z5mergePiS_iii_param_0,
	.param .u64 .ptr .align 1 _Z5mergePiS_iii_param_1,
	.param .u32 _Z5mergePiS_iii_param_2,
	.param .u32 _Z5mergePiS_iii_param_3,
	.param .u32 _Z5mergePiS_iii_param_4
)
{
	.reg .pred 	%p<35>;
	.reg .b32 	%r<233>;
	.reg .b64 	%rd<59>;

	ld.param.u64 	%rd5, [_Z5mergePiS_iii_param_0];
	ld.param.u64 	%rd6, [_Z5mergePiS_iii_param_1];
	ld.param.u32 	%r228, [_Z5mergePiS_iii_param_2];
	ld.param.u32 	%r95, [_Z5mergePiS_iii_param_3];
	ld.param.u32 	%r96, [_Z5mergePiS_iii_param_4];
	cvta.to.global.u64 	%rd1, %rd6;
	cvta.to.global.u64 	%rd2, %rd5;
	add.s32 	%r1, %r95, 1;
	setp.gt.s32 	%p1, %r228, %r95;
	setp.ge.s32 	%p2, %r95, %r96;
	or.pred  	%p3, %p1, %p2;
	mov.u32 	%r193, %r228;
	mov.u32 	%r194, %r1;
	mov.u32 	%r210, %r228;
	@%p3 bra 	$L__BB0_1;
	bra.uni 	$L__BB0_17;
$L__BB0_1:
	setp.lt.s32 	%p8, %r95, %r193;
	@%p8 bra 	$L__BB0_14;
	sub.s32 	%r5, %r1, %r193;
	sub.s32 	%r98, %r95, %r193;
	and.b32  	%r6, %r5, 15;
	setp.lt.u32 	%p9, %r98, 15;
	@%p9 bra 	$L__BB0_5;
	and.b32  	%r99, %r5, -16;
	neg.s32 	%r211, %r99;
	add.s64 	%rd3, %rd1, 32;
$L__BB0_4:
	.pragma "nounroll";
	mul.wide.s32 	%rd15, %r210, 4;
	add.s64 	%rd16, %rd3, %rd15;
	mul.wide.s32 	%rd17, %r193, 4;
	add.s64 	%rd18, %rd2, %rd17;
	ld.global.u32 	%r100, [%rd18];
	st.global.u32 	[%rd16+-32], %r100;
	ld.global.u32 	%r101, [%rd18+4];
	st.global.u32 	[%rd16+-28], %r101;
	ld.global.u32 	%r102, [%rd18+8];
	st.global.u32 	[%rd16+-24], %r102;
	ld.global.u32 	%r103, [%rd18+12];
	st.global.u32 	[%rd16+-20], %r103;
	ld.global.u32 	%r104, [%rd18+16];
	st.global.u32 	[%rd16+-16], %r104;
	ld.global.u32 	%r105, [%rd18+20];
	st.global.u32 	[%rd16+-12], %r105;
	ld.global.u32 	%r106, [%rd18+24];
	st.global.u32 	[%rd16+-8], %r106;
	ld.global.u32 	%r107, [%rd18+28];
	st.global.u32 	[%rd16+-4], %r107;
	ld.global.u32 	%r108, [%rd18+32];
	st.global.u32 	[%rd16], %r108;
	ld.global.u32 	%r109, [%rd18+36];
	st.global.u32 	[%rd16+4], %r109;
	ld.global.u32 	%r110, [%rd18+40];
	st.global.u32 	[%rd16+8], %r110;
	ld.global.u32 	%r111, [%rd18+44];
	st.global.u32 	[%rd16+12], %r111;
	ld.global.u32 	%r112, [%rd18+48];
	st.global.u32 	[%rd16+16], %r112;
	ld.global.u32 	%r113, [%rd18+52];
	st.global.u32 	[%rd16+20], %r113;
	ld.global.u32 	%r114, [%rd18+56];
	st.global.u32 	[%rd16+24], %r114;
	add.s32 	%r193, %r193, 16;
	ld.global.u32 	%r115, [%rd18+60];
	add.s32 	%r210, %r210, 16;
	st.global.u32 	[%rd16+28], %r115;
	add.s32 	%r211, %r211, 16;
	setp.eq.s32 	%p10, %r211, 0;
	@%p10 bra 	$L__BB0_5;
	bra.uni 	$L__BB0_4;
$L__BB0_5:
	setp.eq.s32 	%p11, %r6, 0;
	@%p11 bra 	$L__BB0_14;
	and.b32  	%r21, %r5, 7;
	setp.lt.u32 	%p12, %r6, 8;
	@%p12 bra 	$L__BB0_8;
	mul.wide.s32 	%rd19, %r193, 4;
	add.s64 	%rd20, %rd2, %rd19;
	ld.global.u32 	%r117, [%rd20];
	mul.wide.s32 	%rd21, %r210, 4;
	add.s64 	%rd22, %rd1, %rd21;
	st.global.u32 	[%rd22], %r117;
	ld.global.u32 	%r118, [%rd20+4];
	st.global.u32 	[%rd22+4], %r118;
	ld.global.u32 	%r119, [%rd20+8];
	st.global.u32 	[%rd22+8], %r119;
	ld.global.u32 	%r120, [%rd20+12];
	st.global.u32 	[%rd22+12], %r120;
	ld.global.u32 	%r121, [%rd20+16];
	st.global.u32 	[%rd22+16], %r121;
	ld.global.u32 	%r122, [%rd20+20];
	st.global.u32 	[%rd22+20], %r122;
	ld.global.u32 	%r123, [%rd20+24];
	st.global.u32 	[%rd22+24], %r123;
	ld.global.u32 	%r124, [%rd20+28];
	st.global.u32 	[%rd22+28], %r124;
	add.s32 	%r193, %r193, 8;
	add.s32 	%r210, %r210, 8;
$L__BB0_8:
	setp.eq.s32 	%p13, %r21, 0;
	@%p13 bra 	$L__BB0_14;
	and.b32  	%r27, %r5, 3;
	setp.lt.u32 	%p14, %r21, 4;
	@%p14 bra 	$L__BB0_11;
	mul.wide.s32 	%rd23, %r193, 4;
	add.s64 	%rd24, %rd2, %rd23;
	ld.global.u32 	%r126, [%rd24];
	mul.wide.s32 	%rd25, %r210, 4;
	add.s64 	%rd26, %rd1, %rd25;
	st.global.u32 	[%rd26], %r126;
	ld.global.u32 	%r127, [%rd24+4];
	st.global.u32 	[%rd26+4], %r127;
	ld.global.u32 	%r128, [%rd24+8];
	st.global.u32 	[%rd26+8], %r128;
	ld.global.u32 	%r129, [%rd24+12];
	st.global.u32 	[%rd26+12], %r129;
	add.s32 	%r193, %r193, 4;
	add.s32 	%r210, %r210, 4;
$L__BB0_11:
	setp.eq.s32 	%p15, %r27, 0;
	@%p15 bra 	$L__BB0_14;
	neg.s32 	%r207, %r27;
$L__BB0_13:
	.pragma "nounroll";
	mul.wide.s32 	%rd27, %r210, 4;
	add.s64 	%rd28, %rd1, %rd27;
	mul.wide.s32 	%rd29, %r193, 4;
	add.s64 	%rd30, %rd2, %rd29;
	add.s32 	%r193, %r193, 1;
	ld.global.u32 	%r130, [%rd30];
	add.s32 	%r210, %r210, 1;
	st.global.u32 	[%rd28], %r130;
	add.s32 	%r207, %r207, 1;
	setp.ne.s32 	%p16, %r207, 0;
	@%p16 bra 	$L__BB0_13;
$L__BB0_14:
	setp.lt.s32 	%p17, %r96, %r194;
	@%p17 bra 	$L__BB0_31;
	sub.s32 	%r131, %r96, %r194;
	add.s32 	%r41, %r131, 1;
	and.b32  	%r42, %r41, 15;
	setp.lt.u32 	%p18, %r131, 15;
	@%p18 bra 	$L__BB0_22;
	and.b32  	%r132, %r41, -16;
	neg.s32 	%r223, %r132;
	add.s64 	%rd4, %rd1, 32;
	bra.uni 	$L__BB0_21;
$L__BB0_17:
	mul.wide.s32 	%rd7, %r193, 4;
	add.s64 	%rd8, %rd2, %rd7;
	ld.global.u32 	%r11, [%rd8];
	mul.wide.s32 	%rd9, %r194, 4;
	add.s64 	%rd10, %rd2, %rd9;
	ld.global.u32 	%r12, [%rd10];
	setp.gt.s32 	%p4, %r11, %r12;
	@%p4 bra 	$L__BB0_19;
	add.s32 	%r193, %r193, 1;
	mul.wide.s32 	%rd11, %r210, 4;
	add.s64 	%rd12, %rd1, %rd11;
	st.global.u32 	[%rd12], %r11;
	bra.uni 	$L__BB0_20;
$L__BB0_19:
	add.s32 	%r194, %r194, 1;
	mul.wide.s32 	%rd13, %r210, 4;
	add.s64 	%rd14, %rd1, %rd13;
	st.global.u32 	[%rd14], %r12;
$L__BB0_20:
	add.s32 	%r210, %r210, 1;
	setp.le.s32 	%p5, %r193, %r95;
	setp.le.s32 	%p6, %r194, %r96;
	and.pred  	%p7, %p5, %p6;
	@%p7 bra 	$L__BB0_17;
	bra.uni 	$L__BB0_1;
$L__BB0_21:
	.pragma "nounroll";
	mul.wide.s32 	%rd31, %r210, 4;
	add.s64 	%rd32, %rd4, %rd31;
	mul.wide.s32 	%rd33, %r194, 4;
	add.s64 	%rd34, %rd2, %rd33;
	ld.global.u32 	%r133, [%rd34];
	st.global.u32 	[%rd32+-32], %r133;
	ld.global.u32 	%r134, [%rd34+4];
	st.global.u32 	[%rd32+-28], %r134;
	ld.global.u32 	%r135, [%rd34+8];
	st.global.u32 	[%rd32+-24], %r135;
	ld.global.u32 	%r136, [%rd34+12];
	st.global.u32 	[%rd32+-20], %r136;
	ld.global.u32 	%r137, [%rd34+16];
	st.global.u32 	[%rd32+-16], %r137;
	ld.global.u32 	%r138, [%rd34+20];
	st.global.u32 	[%rd32+-12], %r138;
	ld.global.u32 	%r139, [%rd34+24];
	st.global.u32 	[%rd32+-8], %r139;
	ld.global.u32 	%r140, [%rd34+28];
	st.global.u32 	[%rd32+-4], %r140;
	ld.global.u32 	%r141, [%rd34+32];
	st.global.u32 	[%rd32], %r141;
	ld.global.u32 	%r142, [%rd34+36];
	st.global.u32 	[%rd32+4], %r142;
	ld.global.u32 	%r143, [%rd34+40];
	st.global.u32 	[%rd32+8], %r143;
	ld.global.u32 	%r144, [%rd34+44];
	st.global.u32 	[%rd32+12], %r144;
	ld.global.u32 	%r145, [%rd34+48];
	st.global.u32 	[%rd32+16], %r145;
	ld.global.u32 	%r146, [%rd34+52];
	st.global.u32 	[%rd32+20], %r146;
	ld.global.u32 	%r147, [%rd34+56];
	st.global.u32 	[%rd32+24], %r147;
	add.s32 	%r194, %r194, 16;
	ld.global.u32 	%r148, [%rd34+60];
	add.s32 	%r210, %r210, 16;
	st.global.u32 	[%rd32+28], %r148;
	add.s32 	%r223, %r223, 16;
	setp.eq.s32 	%p19, %r223, 0;
	@%p19 bra 	$L__BB0_22;
	bra.uni 	$L__BB0_21;
$L__BB0_22:
	setp.eq.s32 	%p20, %r42, 0;
	@%p20 bra 	$L__BB0_31;
	and.b32  	%r52, %r41, 7;
	setp.lt.u32 	%p21, %r42, 8;
	@%p21 bra 	$L__BB0_25;
	mul.wide.s32 	%rd35, %r194, 4;
	add.s64 	%rd36, %rd2, %rd35;
	ld.global.u32 	%r149, [%rd36];
	mul.wide.s32 	%rd37, %r210, 4;
	add.s64 	%rd38, %rd1, %rd37;
	st.global.u32 	[%rd38], %r149;
	ld.global.u32 	%r150, [%rd36+4];
	st.global.u32 	[%rd38+4], %r150;
	ld.global.u32 	%r151, [%rd36+8];
	st.global.u32 	[%rd38+8], %r151;
	ld.global.u32 	%r152, [%rd36+12];
	st.global.u32 	[%rd38+12], %r152;
	ld.global.u32 	%r153, [%rd36+16];
	st.global.u32 	[%rd38+16], %r153;
	ld.global.u32 	%r154, [%rd36+20];
	st.global.u32 	[%rd38+20], %r154;
	ld.global.u32 	%r155, [%rd36+24];
	st.global.u32 	[%rd38+24], %r155;
	ld.global.u32 	%r156, [%rd36+28];
	st.global.u32 	[%rd38+28], %r156;
	add.s32 	%r194, %r194, 8;
	add.s32 	%r210, %r210, 8;
$L__BB0_25:
	setp.eq.s32 	%p22, %r52, 0;
	@%p22 bra 	$L__BB0_31;
	and.b32  	%r57, %r41, 3;
	setp.lt.u32 	%p23, %r52, 4;
	@%p23 bra 	$L__BB0_28;
	mul.wide.s32 	%rd39, %r194, 4;
	add.s64 	%rd40, %rd2, %rd39;
	ld.global.u32 	%r157, [%rd40];
	mul.wide.s32 	%rd41, %r210, 4;
	add.s64 	%rd42, %rd1, %rd41;
	st.global.u32 	[%rd42], %r157;
	ld.global.u32 	%r158, [%rd40+4];
	st.global.u32 	[%rd42+4], %r158;
	ld.global.u32 	%r159, [%rd40+8];
	st.global.u32 	[%rd42+8], %r159;
	ld.global.u32 	%r160, [%rd40+12];
	st.global.u32 	[%rd42+12], %r160;
	add.s32 	%r194, %r194, 4;
	add.s32 	%r210, %r210, 4;
$L__BB0_28:
	setp.eq.s32 	%p24, %r57, 0;
	@%p24 bra 	$L__BB0_31;
	neg.s32 	%r220, %r57;
$L__BB0_30:
	.pragma "nounroll";
	mul.wide.s32 	%rd43, %r210, 4;
	add.s64 	%rd44, %rd1, %rd43;
	mul.wide.s32 	%rd45, %r194, 4;
	add.s64 	%rd46, %rd2, %rd45;
	add.s32 	%r194, %r194, 1;
	ld.global.u32 	%r161, [%rd46];
	add.s32 	%r210, %r210, 1;
	st.global.u32 	[%rd44], %r161;
	add.s32 	%r220, %r220, 1;
	setp.ne.s32 	%p25, %r220, 0;
	@%p25 bra 	$L__BB0_30;
$L__BB0_31:
	setp.lt.s32 	%p26, %r96, %r228;
	@%p26 bra 	$L__BB0_44;
	sub.s32 	%r162, %r96, %r228;
	add.s32 	%r69, %r162, 1;
	and.b32  	%r70, %r69, 15;
	setp.lt.u32 	%p27, %r162, 15;
	@%p27 bra 	$L__BB0_35;
	and.b32  	%r163, %r69, -16;
	neg.s32 	%r226, %r163;
$L__BB0_34:
	.pragma "nounroll";
	mul.wide.s32 	%rd47, %r228, 4;
	add.s64 	%rd48, %rd1, %rd47;
	ld.global.u32 	%r164, [%rd48];
	add.s64 	%rd49, %rd2, %rd47;
	st.global.u32 	[%rd49], %r164;
	ld.global.u32 	%r165, [%rd48+4];
	st.global.u32 	[%rd49+4], %r165;
	ld.global.u32 	%r166, [%rd48+8];
	st.global.u32 	[%rd49+8], %r166;
	ld.global.u32 	%r167, [%rd48+12];
	st.global.u32 	[%rd49+12], %r167;
	ld.global.u32 	%r168, [%rd48+16];
	st.global.u32 	[%rd49+16], %r168;
	ld.global.u32 	%r169, [%rd48+20];
	st.global.u32 	[%rd49+20], %r169;
	ld.global.u32 	%r170, [%rd48+24];
	st.global.u32 	[%rd49+24], %r170;
	ld.global.u32 	%r171, [%rd48+28];
	st.global.u32 	[%rd49+28], %r171;
	ld.global.u32 	%r172, [%rd48+32];
	st.global.u32 	[%rd49+32], %r172;
	ld.global.u32 	%r173, [%rd48+36];
	st.global.u32 	[%rd49+36], %r173;
	ld.global.u32 	%r174, [%rd48+40];
	st.global.u32 	[%rd49+40], %r174;
	ld.global.u32 	%r175, [%rd48+44];
	st.global.u32 	[%rd49+44], %r175;
	ld.global.u32 	%r176, [%rd48+48];
	st.global.u32 	[%rd49+48], %r176;
	ld.global.u32 	%r177, [%rd48+52];
	st.global.u32 	[%rd49+52], %r177;
	ld.global.u32 	%r178, [%rd48+56];
	st.global.u32 	[%rd49+56], %r178;
	ld.global.u32 	%r179, [%rd48+60];
	st.global.u32 	[%rd49+60], %r179;
	add.s32 	%r228, %r228, 16;
	add.s32 	%r226, %r226, 16;
	setp.ne.s32 	%p28, %r226, 0;
	@%p28 bra 	$L__BB0_34;
$L__BB0_35:
	setp.eq.s32 	%p29, %r70, 0;
	@%p29 bra 	$L__BB0_44;
	and.b32  	%r83, %r69, 7;
	setp.lt.u32 	%p30, %r70, 8;
	@%p30 bra 	$L__BB0_38;
	mul.wide.s32 	%rd50, %r228, 4;
	add.s64 	%rd51, %rd1, %rd50;
	ld.global.u32 	%r180, [%rd51];
	add.s64 	%rd52, %rd2, %rd50;
	st.global.u32 	[%rd52], %r180;
	ld.global.u32 	%r181, [%rd51+4];
	st.global.u32 	[%rd52+4], %r181;
	ld.global.u32 	%r182, [%rd51+8];
	st.global.u32 	[%rd52+8], %r182;
	ld.global.u32 	%r183, [%rd51+12];
	st.global.u32 	[%rd52+12], %r183;
	ld.global.u32 	%r184, [%rd51+16];
	st.global.u32 	[%rd52+16], %r184;
	ld.global.u32 	%r185, [%rd51+20];
	st.global.u32 	[%rd52+20], %r185;
	ld.global.u32 	%r186, [%rd51+24];
	st.global.u32 	[%rd52+24], %r186;
	ld.global.u32 	%r187, [%rd51+28];
	st.global.u32 	[%rd52+28], %r187;
	add.s32 	%r228, %r228, 8;
$L__BB0_38:
	setp.eq.s32 	%p31, %r83, 0;
	@%p31 bra 	$L__BB0_44;
	and.b32  	%r86, %r69, 3;
	setp.lt.u32 	%p32, %r83, 4;
	@%p32 bra 	$L__BB0_41;
	mul.wide.s32 	%rd53, %r228, 4;
	add.s64 	%rd54, %rd1, %rd53;
	ld.global.u32 	%r188, [%rd54];
	add.s64 	%rd55, %rd2, %rd53;
	st.global.u32 	[%rd55], %r188;
	ld.global.u32 	%r189, [%rd54+4];
	st.global.u32 	[%rd55+4], %r189;
	ld.global.u32 	%r190, [%rd54+8];
	st.global.u32 	[%rd55+8], %r190;
	ld.global.u32 	%r191, [%rd54+12];
	st.global.u32 	[%rd55+12], %r191;
	add.s32 	%r228, %r228, 4;
$L__BB0_41:
	setp.eq.s32 	%p33, %r86, 0;
	@%p33 bra 	$L__BB0_44;
	neg.s32 	%r231, %r86;
$L__BB0_43:
	.pragma "nounroll";
	mul.wide.s32 	%rd56, %r228, 4;
	add.s64 	%rd57, %rd2, %rd56;
	add.s64 	%rd58, %rd1, %rd56;
	ld.global.u32 	%r192, [%rd58];
	st.global.u32 	[%rd57], %r192;
	add.s32 	%r228, %r228, 1;
	add.s32 	%r231, %r231, 1;
	setp.ne.s32 	%p34, %r231, 0;
	@%p34 bra 	$L__BB0_43;
$L__BB0_44:
	ret;

}
	// .globl	_Z9partitionPiiiS_
.visible .entry _Z9partitionPiiiS_(
	.param .u64 .ptr .align 1 _Z9partitionPiiiS__param_0,
	.param .u32 _Z9partitionPiiiS__param_1,
	.param .u32 _Z9partitionPiiiS__param_2,
	.param .u64 .ptr .align 1 _Z9partitionPiiiS__param_3
)
{
	.reg .pred 	%p<25>;
	.reg .b32 	%r<125>;
	.reg .b64 	%rd<48>;

	ld.param.u64 	%rd9, [_Z9partitionPiiiS__param_0];
	ld.param.u32 	%r108, [_Z9partitionPiiiS__param_1];
	ld.param.u32 	%r73, [_Z9partitionPiiiS__param_2];
	ld.param.u64 	%rd8, [_Z9partitionPiiiS__param_3];
	cvta.to.global.u64 	%rd1, %rd9;
	mul.wide.s32 	%rd10, %r73, 4;
	add.s64 	%rd2, %rd1, %rd10;
	ld.global.u32 	%r123, [%rd2];
	setp.ge.s32 	%p1, %r108, %r73;
	@%p1 bra 	$L__BB1_42;
	add.s32 	%r99, %r108, -1;
	sub.s32 	%r3, %r73, %r108;
	and.b32  	%r4, %r3, 7;
	sub.s32 	%r75, %r108, %r73;
	setp.gt.u32 	%p2, %r75, -8;
	@%p2 bra 	$L__BB1_20;
	and.b32  	%r76, %r3, -8;
	neg.s32 	%r96, %r76;
	add.s64 	%rd3, %rd1, 16;
$L__BB1_3:
	.pragma "nounroll";
	mul.wide.s32 	%rd11, %r108, 4;
	add.s64 	%rd4, %rd3, %rd11;
	ld.global.u32 	%r9, [%rd4+-16];
	setp.gt.s32 	%p3, %r9, %r123;
	@%p3 bra 	$L__BB1_5;
	add.s32 	%r10, %r99, 1;
	mul.wide.s32 	%rd12, %r99, 4;
	add.s64 	%rd13, %rd1, %rd12;
	ld.global.u32 	%r77, [%rd13+4];
	st.global.u32 	[%rd13+4], %r9;
	st.global.u32 	[%rd4+-16], %r77;
	mov.u32 	%r99, %r10;
$L__BB1_5:
	ld.global.u32 	%r12, [%rd4+-12];
	setp.gt.s32 	%p4, %r12, %r123;
	@%p4 bra 	$L__BB1_7;
	add.s32 	%r13, %r99, 1;
	mul.wide.s32 	%rd14, %r99, 4;
	add.s64 	%rd15, %rd1, %rd14;
	ld.global.u32 	%r78, [%rd15+4];
	st.global.u32 	[%rd15+4], %r12;
	st.global.u32 	[%rd4+-12], %r78;
	mov.u32 	%r99, %r13;
$L__BB1_7:
	ld.global.u32 	%r15, [%rd4+-8];
	setp.gt.s32 	%p5, %r15, %r123;
	@%p5 bra 	$L__BB1_9;
	add.s32 	%r16, %r99, 1;
	mul.wide.s32 	%rd16, %r99, 4;
	add.s64 	%rd17, %rd1, %rd16;
	ld.global.u32 	%r79, [%rd17+4];
	st.global.u32 	[%rd17+4], %r15;
	st.global.u32 	[%rd4+-8], %r79;
	mov.u32 	%r99, %r16;
$L__BB1_9:
	ld.global.u32 	%r18, [%rd4+-4];
	setp.gt.s32 	%p6, %r18, %r123;
	@%p6 bra 	$L__BB1_11;
	add.s32 	%r19, %r99, 1;
	mul.wide.s32 	%rd18, %r99, 4;
	add.s64 	%rd19, %rd1, %rd18;
	ld.global.u32 	%r80, [%rd19+4];
	st.global.u32 	[%rd19+4], %r18;
	st.global.u32 	[%rd4+-4], %r80;
	mov.u32 	%r99, %r19;
$L__BB1_11:
	ld.global.u32 	%r21, [%rd4];
	setp.gt.s32 	%p7, %r21, %r123;
	@%p7 bra 	$L__BB1_13;
	add.s32 	%r22, %r99, 1;
	mul.wide.s32 	%rd20, %r99, 4;
	add.s64 	%rd21, %rd1, %rd20;
	ld.global.u32 	%r81, [%rd21+4];
	st.global.u32 	[%rd21+4], %r21;
	st.global.u32 	[%rd4], %r81;
	mov.u32 	%r99, %r22;
$L__BB1_13:
	ld.global.u32 	%r24, [%rd4+4];
	setp.gt.s32 	%p8, %r24, %r123;
	@%p8 bra 	$L__BB1_15;
	add.s32 	%r25, %r99, 1;
	mul.wide.s32 	%rd22, %r99, 4;
	add.s64 	%rd23, %rd1, %rd22;
	ld.global.u32 	%r82, [%rd23+4];
	st.global.u32 	[%rd23+4], %r24;
	st.global.u32 	[%rd4+4], %r82;
	mov.u32 	%r99, %r25;
$L__BB1_15:
	ld.global.u32 	%r27, [%rd4+8];
	setp.gt.s32 	%p9, %r27, %r123;
	@%p9 bra 	$L__BB1_17;
	add.s32 	%r28, %r99, 1;
	mul.wide.s32 	%rd24, %r99, 4;
	add.s64 	%rd25, %rd1, %rd24;
	ld.global.u32 	%r83, [%rd25+4];
	st.global.u32 	[%rd25+4], %r27;
	st.global.u32 	[%rd4+8], %r83;
	mov.u32 	%r99, %r28;
$L__BB1_17:
	ld.global.u32 	%r30, [%rd4+12];
	setp.gt.s32 	%p10, %r30, %r123;
	@%p10 bra 	$L__BB1_19;
	add.s32 	%r31, %r99, 1;
	mul.wide.s32 	%rd26, %r99, 4;
	add.s64 	%rd27, %rd1, %rd26;
	ld.global.u32 	%r84, [%rd27+4];
	st.global.u32 	[%rd27+4], %r30;
	st.global.u32 	[%rd4+12], %r84;
	mov.u32 	%r99, %r31;
$L__BB1_19:
	add.s32 	%r108, %r108, 8;
	add.s32 	%r96, %r96, 8;
	setp.ne.s32 	%p11, %r96, 0;
	@%p11 bra 	$L__BB1_3;
$L__BB1_20:
	setp.eq.s32 	%p12, %r4, 0;
	@%p12 bra 	$L__BB1_41;
	and.b32  	%r38, %r3, 3;
	setp.lt.u32 	%p13, %r4, 4;
	@%p13 bra 	$L__BB1_31;
	mul.wide.s32 	%rd28, %r108, 4;
	add.s64 	%rd5, %rd1, %rd28;
	ld.global.u32 	%r39, [%rd5];
	setp.gt.s32 	%p14, %r39, %r123;
	@%p14 bra 	$L__BB1_24;
	add.s32 	%r40, %r99, 1;
	mul.wide.s32 	%rd29, %r99, 4;
	add.s64 	%rd30, %rd1, %rd29;
	ld.global.u32 	%r86, [%rd30+4];
	st.global.u32 	[%rd30+4], %r39;
	st.global.u32 	[%rd5], %r86;
	mov.u32 	%r99, %r40;
$L__BB1_24:
	ld.global.u32 	%r42, [%rd5+4];
	setp.gt.s32 	%p15, %r42, %r123;
	@%p15 bra 	$L__BB1_26;
	add.s32 	%r43, %r99, 1;
	mul.wide.s32 	%rd31, %r99, 4;
	add.s64 	%rd32, %rd1, %rd31;
	ld.global.u32 	%r87, [%rd32+4];
	st.global.u32 	[%rd32+4], %r42;
	st.global.u32 	[%rd5+4], %r87;
	mov.u32 	%r99, %r43;
$L__BB1_26:
	ld.global.u32 	%r45, [%rd5+8];
	setp.gt.s32 	%p16, %r45, %r123;
	@%p16 bra 	$L__BB1_28;
	add.s32 	%r46, %r99, 1;
	mul.wide.s32 	%rd33, %r99, 4;
	add.s64 	%rd34, %rd1, %rd33;
	ld.global.u32 	%r88, [%rd34+4];
	st.global.u32 	[%rd34+4], %r45;
	st.global.u32 	[%rd5+8], %r88;
	mov.u32 	%r99, %r46;
$L__BB1_28:
	ld.global.u32 	%r48, [%rd5+12];
	setp.gt.s32 	%p17, %r48, %r123;
	@%p17 bra 	$L__BB1_30;
	add.s32 	%r49, %r99, 1;
	mul.wide.s32 	%rd35, %r99, 4;
	add.s64 	%rd36, %rd1, %rd35;
	ld.global.u32 	%r89, [%rd36+4];
	st.global.u32 	[%rd36+4], %r48;
	st.global.u32 	[%rd5+12], %r89;
	mov.u32 	%r99, %r49;
$L__BB1_30:
	add.s32 	%r108, %r108, 4;
$L__BB1_31:
	setp.eq.s32 	%p18, %r38, 0;
	@%p18 bra 	$L__BB1_41;
	setp.eq.s32 	%p19, %r38, 1;
	@%p19 bra 	$L__BB1_38;
	mul.wide.s32 	%rd37, %r108, 4;
	add.s64 	%rd6, %rd1, %rd37;
	ld.global.u32 	%r55, [%rd6];
	setp.gt.s32 	%p20, %r55, %r123;
	@%p20 bra 	$L__BB1_35;
	add.s32 	%r56, %r99, 1;
	mul.wide.s32 	%rd38, %r99, 4;
	add.s64 	%rd39, %rd1, %rd38;
	ld.global.u32 	%r91, [%rd39+4];
	st.global.u32 	[%rd39+4], %r55;
	st.global.u32 	[%rd6], %r91;
	mov.u32 	%r99, %r56;
$L__BB1_35:
	ld.global.u32 	%r58, [%rd6+4];
	setp.gt.s32 	%p21, %r58, %r123;
	@%p21 bra 	$L__BB1_37;
	add.s32 	%r59, %r99, 1;
	mul.wide.s32 	%rd40, %r99, 4;
	add.s64 	%rd41, %rd1, %rd40;
	ld.global.u32 	%r92, [%rd41+4];
	st.global.u32 	[%rd41+4], %r58;
	st.global.u32 	[%rd6+4], %r92;
	mov.u32 	%r99, %r59;
$L__BB1_37:
	add.s32 	%r108, %r108, 2;
$L__BB1_38:
	and.b32  	%r93, %r3, 1;
	setp.eq.b32 	%p22, %r93, 1;
	not.pred 	%p23, %p22;
	@%p23 bra 	$L__BB1_41;
	mul.wide.s32 	%rd42, %r108, 4;
	add.s64 	%rd7, %rd1, %rd42;
	ld.global.u32 	%r65, [%rd7];
	setp.gt.s32 	%p24, %r65, %r123;
	@%p24 bra 	$L__BB1_41;
	add.s32 	%r66, %r99, 1;
	mul.wide.s32 	%rd43, %r99, 4;
	add.s64 	%rd44, %rd1, %rd43;
	ld.global.u32 	%r94, [%rd44+4];
	st.global.u32 	[%rd44+4], %r65;
	st.global.u32 	[%rd7], %r94;
	mov.u32 	%r99, %r66;
$L__BB1_41:
	add.s32 	%r108, %r99, 1;
	ld.global.u32 	%r123, [%rd2];
$L__BB1_42:
	cvta.to.global.u64 	%rd45, %rd8;
	mul.wide.s32 	%rd46, %r108, 4;
	add.s64 	%rd47, %rd1, %rd46;
	ld.global.u32 	%r95, [%rd47];
	st.global.u32 	[%rd47], %r123;
	st.global.u32 	[%rd2], %r95;
	st.global.u32 	[%rd45], %r108;
	ret;

}


// ===== COMPILED SASS (sm_100) =====

	.target	sm_100

	.elftype	@"ET_EXEC"


//--------------------- .note.nv.tkinfo           --------------------------
	.section	.note.nv.tkinfo,"",@"SHT_NOTE"
	.sectionflags	@"SHF_NOTE_NV_TKINFO"
	.tkinfo
        /*0018*/ 	.word	0x00000002
        /*0030*/ 	.string	""
        /*0030*/ 	.string	"ptxas"
        /*0030*/ 	.string	"Cuda compilation tools, release 13.0, V13.0.88"
        /*0030*/ 	.string	"Build cuda_13.0.r13.0/compiler.36424714_0"
        /*0030*/ 	.string	"-arch sm_100 -m 64 "



//--------------------- .note.nv.cuinfo           --------------------------
	.section	.note.nv.cuinfo,"",@"SHT_NOTE"
	.sectionflags	@"SHF_NOTE_NV_CUINFO"
        /*0018*/ 	.short	0x0002
        /*001a*/ 	.short	0x0064
        /*001c*/ 	.short	0x0082
	.zero		2


//--------------------- .nv.info                  --------------------------
	.section	.nv.info,"",@"SHT_CUDA_INFO"
	.align	4


	//----- nvinfo : EIATTR_REGCOUNT
	.align		4
        /*0000*/ 	.byte	0x04, 0x2f
        /*0002*/ 	.short	(.L_1 - .L_0)
	.align		4
.L_0:
        /*0004*/ 	.word	index@(_Z5mergePiS_iii)
        /*0008*/ 	.word	0x0000001a


	//----- nvinfo : EIATTR_FRAME_SIZE
	.align		4
.L_1:
        /*000c*/ 	.byte	0x04, 0x11
        /*000e*/ 	.short	(.L_3 - .L_2)
	.align		4
.L_2:
        /*0010*/ 	.word	index@(_Z5mergePiS_iii)
        /*0014*/ 	.word	0x00000000


	//----- nvinfo : EIATTR_REGCOUNT
	.align		4
.L_3:
        /*0018*/ 	.byte	0x04, 0x2f
        /*001a*/ 	.short	(.L_5 - .L_4)
	.align		4
.L_4:
        /*001c*/ 	.word	index@(_Z9partitionPiiiS_)
        /*0020*/ 	.word	0x0000001e


	//----- nvinfo : EIATTR_FRAME_SIZE
	.align		4
.L_5:
        /*0024*/ 	.byte	0x04, 0x11
        /*0026*/ 	.short	(.L_7 - .L_6)
	.align		4
.L_6:
        /*0028*/ 	.word	index@(_Z9partitionPiiiS_)
        /*002c*/ 	.word	0x00000000


	//----- nvinfo : EIATTR_MIN_STACK_SIZE
	.align		4
.L_7:
        /*0030*/ 	.byte	0x04, 0x12
        /*0032*/ 	.short	(.L_9 - .L_8)
	.align		4
.L_8:
        /*0034*/ 	.word	index@(_Z9partitionPiiiS_)
        /*0038*/ 	.word	0x00000000


	//----- nvinfo : EIATTR_MIN_STACK_SIZE
	.align		4
.L_9:
        /*003c*/ 	.byte	0x04, 0x12
        /*003e*/ 	.short	(.L_11 - .L_10)
	.align		4
.L_10:
        /*0040*/ 	.word	index@(_Z5mergePiS_iii)
        /*0044*/ 	.word	0x00000000
.L_11:


//--------------------- .nv.compat                --------------------------
	.section	.nv.compat,"",@"SHT_CUDA_COMPAT_INFO"
	.align	4
        /*0000*/ 	.byte	0x02, 0x09, 0x00, 0x00, 0x02, 0x02, 0x01, 0x00, 0x02, 0x05, 0x05, 0x00, 0x03, 0x07, 0x01, 0x01
        /*0010*/ 	.byte	0x02, 0x03, 0x00, 0x00, 0x02, 0x06, 0x01, 0x00, 0x04, 0x0b, 0x08, 0x00, 0x09, 0x00, 0x00, 0x00
        /*0020*/ 	.byte	0x00, 0x00, 0x00, 0x00


//--------------------- .nv.info._Z9partitionPiiiS_ --------------------------
	.section	.nv.info._Z9partitionPiiiS_,"",@"SHT_CUDA_INFO"
	.sectionflags	@""
	.align	4


	//----- nvinfo : EIATTR_CUDA_API_VERSION
	.align		4
        /*0000*/ 	.byte	0x04, 0x37
        /*0002*/ 	.short	(.L_13 - .L_12)
.L_12:
        /*0004*/ 	.word	0x00000082


	//----- nvinfo : EIATTR_KPARAM_INFO
	.align		4
.L_13:
        /*0008*/ 	.byte	0x04, 0x17
        /*000a*/ 	.short	(.L_15 - .L_14)
.L_14:
        /*000c*/ 	.word	0x00000000
        /*0010*/ 	.short	0x0003
        /*0012*/ 	.short	0x0010
        /*0014*/ 	.byte	0x00, 0xf5, 0x21, 0x00


	//----- nvinfo : EIATTR_KPARAM_INFO
	.align		4
.L_15:
        /*0018*/ 	.byte	0x04, 0x17
        /*001a*/ 	.short	(.L_17 - .L_16)
.L_16:
        /*001c*/ 	.word	0x00000000
        /*0020*/ 	.short	0x0002
        /*0022*/ 	.short	0x000c
        /*0024*/ 	.byte	0x00, 0xf0, 0x11, 0x00


	//----- nvinfo : EIATTR_KPARAM_INFO
	.align		4
.L_17:
        /*0028*/ 	.byte	0x04, 0x17
        /*002a*/ 	.short	(.L_19 - .L_18)
.L_18:
        /*002c*/ 	.word	0x00000000
        /*0030*/ 	.short	0x0001
        /*0032*/ 	.short	0x0008
        /*0034*/ 	.byte	0x00, 0xf0, 0x11, 0x00


	//----- nvinfo : EIATTR_KPARAM_INFO
	.align		4
.L_19:
        /*0038*/ 	.byte	0x04, 0x17
        /*003a*/ 	.short	(.L_21 - .L_20)
.L_20:
        /*003c*/ 	.word	0x00000000
        /*0040*/ 	.short	0x0000
        /*0042*/ 	.short	0x0000
        /*0044*/ 	.byte	0x00, 0xf5, 0x21, 0x00


	//----- nvinfo : EIATTR_SPARSE_MMA_MASK
	.align		4
.L_21:
        /*0048*/ 	.byte	0x03, 0x50
        /*004a*/ 	.short	0x0000


	//----- nvinfo : EIATTR_MAXREG_COUNT
	.align		4
        /*004c*/ 	.byte	0x03, 0x1b
        /*004e*/ 	.short	0x00ff


	//----- nvinfo : EIATTR_MERCURY_ISA_VERSION
	.align		4
        /*0050*/ 	.byte	0x03, 0x5f
        /*0052*/ 	.short	0x0101


	//----- nvinfo : EIATTR_VRC_CTA_INIT_COUNT
	.align		4
        /*0054*/ 	.byte	0x02, 0x4a
	.zero		1
	.zero		1


	//----- nvinfo : EIATTR_EXIT_INSTR_OFFSETS
	.align		4
        /*0058*/ 	.byte	0x04, 0x1c
        /*005a*/ 	.short	(.L_23 - .L_22)


	//   ....[0]....
.L_22:
        /*005c*/ 	.word	0x00000b70


	//----- nvinfo : EIATTR_CBANK_PARAM_SIZE
	.align		4
.L_23:
        /*0060*/ 	.byte	0x03, 0x19
        /*0062*/ 	.short	0x0018


	//----- nvinfo : EIATTR_PARAM_CBANK
	.align		4
        /*0064*/ 	.byte	0x04, 0x0a
        /*0066*/ 	.short	(.L_25 - .L_24)
	.align		4
.L_24:
        /*0068*/ 	.word	index@(.nv.constant0._Z9partitionPiiiS_)
        /*006c*/ 	.short	0x0380
        /*006e*/ 	.short	0x0018


	//----- nvinfo : EIATTR_SW_WAR
	.align		4
.L_25:
        /*0070*/ 	.byte	0x04, 0x36
        /*0072*/ 	.short	(.L_27 - .L_26)
.L_26:
        /*0074*/ 	.word	0x00000008
.L_27:


//--------------------- .nv.info._Z5mergePiS_iii  --------------------------
	.section	.nv.info._Z5mergePiS_iii,"",@"SHT_CUDA_INFO"
	.sectionflags	@""
	.align	4


	//----- nvinfo : EIATTR_CUDA_API_VERSION
	.align		4
        /*0000*/ 	.byte	0x04, 0x37
        /*0002*/ 	.short	(.L_29 - .L_28)
.L_28:
        /*0004*/ 	.word	0x00000082


	//----- nvinfo : EIATTR_KPARAM_INFO
	.align		4
.L_29:
        /*0008*/ 	.byte	0x04, 0x17
        /*000a*/ 	.short	(.L_31 - .L_30)
.L_30:
        /*000c*/ 	.word	0x00000000
        /*0010*/ 	.short	0x0004
        /*0012*/ 	.short	0x0018
        /*0014*/ 	.byte	0x00, 0xf0, 0x11, 0x00


	//----- nvinfo : EIATTR_KPARAM_INFO
	.align		4
.L_31:
        /*0018*/ 	.byte	0x04, 0x17
        /*001a*/ 	.short	(.L_33 - .L_32)
.L_32:
        /*001c*/ 	.word	0x00000000
        /*0020*/ 	.short	0x0003
        /*0022*/ 	.short	0x0014
        /*0024*/ 	.byte	0x00, 0xf0, 0x11, 0x00


	//----- nvinfo : EIATTR_KPARAM_INFO
	.align		4
.L_33:
        /*0028*/ 	.byte	0x04, 0x17
        /*002a*/ 	.short	(.L_35 - .L_34)
.L_34:
        /*002c*/ 	.word	0x00000000
        /*0030*/ 	.short	0x0002
        /*0032*/ 	.short	0x0010
        /*0034*/ 	.byte	0x00, 0xf0, 0x11, 0x00


	//----- nvinfo : EIATTR_KPARAM_INFO
	.align		4
.L_35:
        /*0038*/ 	.byte	0x04, 0x17
        /*003a*/ 	.short	(.L_37 - .L_36)
.L_36:
        /*003c*/ 	.word	0x00000000
        /*0040*/ 	.short	0x0001
        /*0042*/ 	.short	0x0008
        /*0044*/ 	.byte	0x00, 0xf5, 0x21, 0x00


	//----- nvinfo : EIATTR_KPARAM_INFO
	.align		4
.L_37:
        /*0048*/ 	.byte	0x04, 0x17
        /*004a*/ 	.short	(.L_39 - .L_38)
.L_38:
        /*004c*/ 	.word	0x00000000
        /*0050*/ 	.short	0x0000
        /*0052*/ 	.short	0x0000
        /*0054*/ 	.byte	0x00, 0xf5, 0x21, 0x00


	//----- nvinfo : EIATTR_SPARSE_MMA_MASK
	.align		4
.L_39:
        /*0058*/ 	.byte	0x03, 0x50
        /*005a*/ 	.short	0x0000


	//----- nvinfo : EIATTR_MAXREG_COUNT
	.align		4
        /*005c*/ 	.byte	0x03, 0x1b
        /*005e*/ 	.short	0x00ff


	//----- nvinfo : EIATTR_MERCURY_ISA_VERSION
	.align		4
        /*0060*/ 	.byte	0x03, 0x5f
        /*0062*/ 	.short	0x0101


	//----- nvinfo : EIATTR_VRC_CTA_INIT_COUNT
	.align		4
        /*0064*/ 	.byte	0x02, 0x4a
	.zero		1
	.zero		1


	//----- nvinfo : EIATTR_EXIT_INSTR_OFFSETS
	.align		4
        /*0068*/ 	.byte	0x04, 0x1c
        /*006a*/ 	.short	(.L_41 - .L_40)


	//   ....[0]....
.L_40:
        /*006c*/ 	.word	0x00001030


	//   ....[1]....
        /*0070*/ 	.word	0x00001340


	//   ....[2]....
        /*0074*/ 	.word	0x000014e0


	//   ....[3]....
        /*0078*/ 	.word	0x00001600


	//   ....[4]....
        /*007c*/ 	.word	0x000016c0


	//----- nvinfo : EIATTR_CBANK_PARAM_SIZE
	.align		4
.L_41:
        /*0080*/ 	.byte	0x03, 0x19
        /*0082*/ 	.short	0x001c


	//----- nvinfo : EIATTR_PARAM_CBANK
	.align		4
        /*0084*/ 	.byte	0x04, 0x0a
        /*0086*/ 	.short	(.L_43 - .L_42)
	.align		4
.L_42:
        /*0088*/ 	.word	index@(.nv.constant0._Z5mergePiS_iii)
        /*008c*/ 	.short	0x0380
        /*008e*/ 	.short	0x001c


	//----- nvinfo : EIATTR_SW_WAR
	.align		4
.L_43:
        /*0090*/ 	.byte	0x04, 0x36
        /*0092*/ 	.short	(.L_45 - .L_44)
.L_44:
        /*0094*/ 	.word	0x00000008
.L_45:


//--------------------- .nv.callgraph             --------------------------
	.section	.nv.callgraph,"",@"SHT_CUDA_CALLGRAPH"
	.align	4
	.sectionentsize	8
	.align		4
        /*0000*/ 	.word	0x00000000
	.align		4
        /*0004*/ 	.word	0xffffffff
	.align		4
        /*0008*/ 	.word	0x00000000
	.align		4
        /*000c*/ 	.word	0xfffffffe
	.align		4
        /*0010*/ 	.word	0x00000000
	.align		4
        /*0014*/ 	.word	0xfffffffd
	.align		4
        /*0018*/ 	.word	0x00000000
	.align		4
        /*001c*/ 	.word	0xfffffffc


//--------------------- .text._Z9partitionPiiiS_  --------------------------
	.section	.text._Z9partitionPiiiS_,"ax",@progbits
	.align	128
        .global         _Z9partitionPiiiS_
        .type           _Z9partitionPiiiS_,@function
        .size           _Z9partitionPiiiS_,(.L_x_29 - _Z9partitionPiiiS_)
        .other          _Z9partitionPiiiS_,@"STO_CUDA_ENTRY STV_DEFAULT"
_Z9partitionPiiiS_:
.text._Z9partitionPiiiS_:
[----:B------:R-:W-:Y:S08]  /*0000*/  LDC R1, c[0x0][0x37c] ;  /* 0x0000df00ff017b82 */ /* 0x000ff00000000800 */
[----:B------:R-:W0:Y:S01]  /*0010*/  LDC.64 R6, c[0x0][0x388] ;  /* 0x0000e200ff067b82 */ /* 0x000e220000000a00 */
[----:B------:R-:W1:Y:S07]  /*0020*/  LDCU.64 UR4, c[0x0][0x358] ;  /* 0x00006b00ff0477ac */ /* 0x000e6e0008000a00 */
[----:B------:R-:W2:Y:S01]  /*0030*/  LDC.64 R2, c[0x0][0x380] ;  /* 0x0000e000ff027b82 */ /* 0x000ea20000000a00 */
[----:B------:R-:W3:Y:S01]  /*0040*/  LDCU UR6, c[0x0][0x388] ;  /* 0x00007100ff0677ac */ /* 0x000ee20008000800 */
[----:B0-----:R-:W-:Y:S01]  /*0050*/  ISETP.GE.AND P0, PT, R6, R7, PT ;  /* 0x000000070600720c */ /* 0x001fe20003f06270 */
[----:B---3--:R-:W-:-:S02]  /*0060*/  IMAD.U32 R4, RZ, RZ, UR6 ;  /* 0x00000006ff047e24 */ /* 0x008fc4000f8e00ff */
[----:B--2---:R-:W-:-:S05]  /*0070*/  IMAD.WIDE R2, R7, 0x4, R2 ;  /* 0x0000000407027825 */ /* 0x004fca00078e0202 */
[----:B-1----:R0:W5:Y:S05]  /*0080*/  LDG.E R0, desc[UR4][R2.64] ;  /* 0x0000000402007981 */ /* 0x00216a000c1e1900 */
[----:B------:R-:W-:Y:S05]  /*0090*/  @P0 BRA `(.L_x_0) ;  /* 0x0000000800980947 */ /* 0x000fea0003800000 */
[C---:B------:R-:W-:Y:S01]  /*00a0*/  IADD3 R5, PT, PT, -R7.reuse, R6, RZ ;  /* 0x0000000607057210 */ /* 0x040fe20007ffe1ff */
[----:B------:R-:W-:-:S03]  /*00b0*/  IMAD.IADD R10, R7, 0x1, -R6 ;  /* 0x00000001070a7824 */ /* 0x000fc600078e0a06 */
[----:B------:R-:W-:Y:S01]  /*00c0*/  ISETP.GT.U32.AND P1, PT, R5, -0x8, PT ;  /* 0xfffffff80500780c */ /* 0x000fe20003f24070 */
[----:B------:R-:W-:Y:S01]  /*00d0*/  VIADD R5, R6, 0xffffffff ;  /* 0xffffffff06057836 */ /* 0x000fe20000000000 */
[----:B------:R-:W-:-:S04]  /*00e0*/  LOP3.LUT R16, R10, 0x7, RZ, 0xc0, !PT ;  /* 0x000000070a107812 */ /* 0x000fc800078ec0ff */
[----:B------:R-:W-:-:S07]  /*00f0*/  ISETP.NE.AND P0, PT, R16, RZ, PT ;  /* 0x000000ff1000720c */ /* 0x000fce0003f05270 */
[----:B------:R-:W-:Y:S06]  /*0100*/  @P1 BRA `(.L_x_1) ;  /* 0x0000000400481947 */ /* 0x000fec0003800000 */
[----:B------:R-:W1:Y:S01]  /*0110*/  LDC.64 R6, c[0x0][0x380] ;  /* 0x0000e000ff067b82 */ /* 0x000e620000000a00 */
[----:B------:R-:W-:-:S05]  /*0120*/  LOP3.LUT R11, R10, 0xfffffff8, RZ, 0xc0, !PT ;  /* 0xfffffff80a0b7812 */ /* 0x000fca00078ec0ff */
[----:B------:R-:W-:Y:S01]  /*0130*/  IMAD.MOV R11, RZ, RZ, -R11 ;  /* 0x000000ffff0b7224 */ /* 0x000fe200078e0a0b */
[----:B-1----:R-:W-:-:S04]  /*0140*/  IADD3 R6, P1, PT, R6, 0x10, RZ ;  /* 0x0000001006067810 */ /* 0x002fc80007f3e0ff */
[----:B------:R-:W-:-:S09]  /*0150*/  IADD3.X R7, PT, PT, RZ, R7, RZ, P1, !PT ;  /* 0x00000007ff077210 */ /* 0x000fd20000ffe4ff */
.L_x_2:
[----:B--2---:R-:W-:-:S05]  /*0160*/  IMAD.WIDE R8, R4, 0x4, R6 ;  /* 0x0000000404087825 */ /* 0x004fca00078e0206 */
[----:B------:R-:W2:Y:S02]  /*0170*/  LDG.E R21, desc[UR4][R8.64+-0x10] ;  /* 0xfffff00408157981 */ /* 0x000ea4000c1e1900 */
[----:B--2--5:R-:W-:-:S13]  /*0180*/  ISETP.GT.AND P1, PT, R21, R0, PT ;  /* 0x000000001500720c */ /* 0x024fda0003f24270 */
[----:B------:R-:W1:Y:S02]  /*0190*/  @!P1 LDC.64 R12, c[0x0][0x380] ;  /* 0x0000e000ff0c9b82 */ /* 0x000e640000000a00 */
[----:B-1----:R-:W-:-:S05]  /*01a0*/  @!P1 IMAD.WIDE R12, R5, 0x4, R12 ;  /* 0x00000004050c9825 */ /* 0x002fca00078e020c */
[----:B------:R-:W2:Y:S04]  /*01b0*/  @!P1 LDG.E R19, desc[UR4][R12.64+0x4] ;  /* 0x000004040c139981 */ /* 0x000ea8000c1e1900 */
[----:B------:R1:W-:Y:S04]  /*01c0*/  @!P1 STG.E desc[UR4][R12.64+0x4], R21 ;  /* 0x000004150c009986 */ /* 0x0003e8000c101904 */
[----:B------:R-:W3:Y:S01]  /*01d0*/  LDG.E R23, desc[UR4][R8.64+-0xc] ;  /* 0xfffff40408177981 */ /* 0x000ee2000c1e1900 */
[----:B------:R-:W-:-:S04]  /*01e0*/  @!P1 VIADD R17, R5, 0x1 ;  /* 0x0000000105119836 */ /* 0x000fc80000000000 */
[----:B------:R-:W-:Y:S01]  /*01f0*/  @!P1 IMAD.MOV.U32 R5, RZ, RZ, R17 ;  /* 0x000000ffff059224 */ /* 0x000fe200078e0011 */
[----:B--2---:R-:W-:Y:S01]  /*0200*/  @!P1 STG.E desc[UR4][R8.64+-0x10], R19 ;  /* 0xfffff01308009986 */ /* 0x004fe2000c101904 */
[----:B---3--:R-:W-:-:S13]  /*0210*/  ISETP.GT.AND P2, PT, R23, R0, PT ;  /* 0x000000001700720c */ /* 0x008fda0003f44270 */
[----:B------:R-:W2:Y:S02]  /*0220*/  @!P2 LDC.64 R14, c[0x0][0x380] ;  /* 0x0000e000ff0eab82 */ /* 0x000ea40000000a00 */
[----:B--2---:R-:W-:-:S05]  /*0230*/  @!P2 IMAD.WIDE R14, R5, 0x4, R14 ;  /* 0x00000004050ea825 */ /* 0x004fca00078e020e */
[----:B------:R-:W2:Y:S04]  /*0240*/  @!P2 LDG.E R17, desc[UR4][R14.64+0x4] ;  /* 0x000004040e11a981 */ /* 0x000ea8000c1e1900 */
[----:B------:R3:W-:Y:S04]  /*0250*/  @!P2 STG.E desc[UR4][R14.64+0x4], R23 ;  /* 0x000004170e00a986 */ /* 0x0007e8000c101904 */
[----:B------:R-:W4:Y:S01]  /*0260*/  LDG.E R25, desc[UR4][R8.64+-0x8] ;  /* 0xfffff80408197981 */ /* 0x000f22000c1e1900 */
[----:B------:R-:W-:-:S05]  /*0270*/  @!P2 IADD3 R18, PT, PT, R5, 0x1, RZ ;  /* 0x000000010512a810 */ /* 0x000fca0007ffe0ff */
[----:B------:R-:W-:Y:S01]  /*0280*/  @!P2 IMAD.MOV.U32 R5, RZ, RZ, R18 ;  /* 0x000000ffff05a224 */ /* 0x000fe200078e0012 */
[----:B--2---:R2:W-:Y:S01]  /*0290*/  @!P2 STG.E desc[UR4][R8.64+-0xc], R17 ;  /* 0xfffff4110800a986 */ /* 0x0045e2000c101904 */
[----:B----4-:R-:W-:-:S13]  /*02a0*/  ISETP.GT.AND P1, PT, R25, R0, PT ;  /* 0x000000001900720c */ /* 0x010fda0003f24270 */
[----:B-1----:R-:W1:Y:S02]  /*02b0*/  @!P1 LDC.64 R12, c[0x0][0x380] ;  /* 0x0000e000ff0c9b82 */ /* 0x002e640000000a00 */
[----:B-1----:R-:W-:-:S05]  /*02c0*/  @!P1 IMAD.WIDE R12, R5, 0x4, R12 ;  /* 0x00000004050c9825 */ /* 0x002fca00078e020c */
[----:B------:R-:W4:Y:S04]  /*02d0*/  @!P1 LDG.E R21, desc[UR4][R12.64+0x4] ;  /* 0x000004040c159981 */ /* 0x000f28000c1e1900 */
[----:B------:R1:W-:Y:S04]  /*02e0*/  @!P1 STG.E desc[UR4][R12.64+0x4], R25 ;  /* 0x000004190c009986 */ /* 0x0003e8000c101904 */
[----:B------:R-:W3:Y:S01]  /*02f0*/  LDG.E R27, desc[UR4][R8.64+-0x4] ;  /* 0xfffffc04081b7981 */ /* 0x000ee2000c1e1900 */
[----:B------:R-:W-:-:S05]  /*0300*/  @!P1 VIADD R18, R5, 0x1 ;  /* 0x0000000105129836 */ /* 0x000fca0000000000 */
[----:B------:R-:W-:Y:S01]  /*0310*/  @!P1 MOV R5, R18 ;  /* 0x0000001200059202 */ /* 0x000fe20000000f00 */
[----:B----4-:R-:W-:Y:S01]  /*0320*/  @!P1 STG.E desc[UR4][R8.64+-0x8], R21 ;  /* 0xfffff81508009986 */ /* 0x010fe2000c101904 */
[----:B---3--:R-:W-:-:S13]  /*0330*/  ISETP.GT.AND P2, PT, R27, R0, PT ;  /* 0x000000001b00720c */ /* 0x008fda0003f44270 */
[----:B------:R-:W3:Y:S02]  /*0340*/  @!P2 LDC.64 R14, c[0x0][0x380] ;  /* 0x0000e000ff0eab82 */ /* 0x000ee40000000a00 */
[----:B---3--:R-:W-:-:S05]  /*0350*/  @!P2 IMAD.WIDE R14, R5, 0x4, R14 ;  /* 0x00000004050ea825 */ /* 0x008fca00078e020e */
[----:B------:R-:W3:Y:S04]  /*0360*/  @!P2 LDG.E R19, desc[UR4][R14.64+0x4] ;  /* 0x000004040e13a981 */ /* 0x000ee8000c1e1900 */
[----:B------:R4:W-:Y:S04]  /*0370*/  @!P2 STG.E desc[UR4][R14.64+0x4], R27 ;  /* 0x0000041b0e00a986 */ /* 0x0009e8000c101904 */
[----:B------:R-:W4:Y:S01]  /*0380*/  LDG.E R23, desc[UR4][R8.64] ;  /* 0x0000000408177981 */ /* 0x000f22000c1e1900 */
[----:B--2---:R-:W-:-:S04]  /*0390*/  @!P2 VIADD R17, R5, 0x1 ;  /* 0x000000010511a836 */ /* 0x004fc80000000000 */
[----:B------:R-:W-:Y:S01]  /*03a0*/  @!P2 IMAD.MOV.U32 R5, RZ, RZ, R17 ;  /* 0x000000ffff05a224 */ /* 0x000fe200078e0011 */
[----:B---3--:R-:W-:Y:S01]  /*03b0*/  @!P2 STG.E desc[UR4][R8.64+-0x4], R19 ;  /* 0xfffffc130800a986 */ /* 0x008fe2000c101904 */
[----:B----4-:R-:W-:-:S13]  /*03c0*/  ISETP.GT.AND P1, PT, R23, R0, PT ;  /* 0x000000001700720c */ /* 0x010fda0003f24270 */
[----:B-1----:R-:W1:Y:S02]  /*03d0*/  @!P1 LDC.64 R12, c[0x0][0x380] ;  /* 0x0000e000ff0c9b82 */ /* 0x002e640000000a00 */
[----:B-1----:R-:W-:-:S05]  /*03e0*/  @!P1 IMAD.WIDE R12, R5, 0x4, R12 ;  /* 0x00000004050c9825 */ /* 0x002fca00078e020c */
[----:B------:R-:W2:Y:S04]  /*03f0*/  @!P1 LDG.E R17, desc[UR4][R12.64+0x4] ;  /* 0x000004040c119981 */ /* 0x000ea8000c1e1900 */
[----:B------:R1:W-:Y:S04]  /*0400*/  @!P1 STG.E desc[UR4][R12.64+0x4], R23 ;  /* 0x000004170c009986 */ /* 0x0003e8000c101904 */
[----:B------:R-:W3:Y:S01]  /*0410*/  LDG.E R25, desc[UR4][R8.64+0x4] ;  /* 0x0000040408197981 */ /* 0x000ee2000c1e1900 */
[----:B------:R-:W-:-:S05]  /*0420*/  @!P1 IADD3 R18, PT, PT, R5, 0x1, RZ ;  /* 0x0000000105129810 */ /* 0x000fca0007ffe0ff */
[----:B------:R-:W-:Y:S01]  /*0430*/  @!P1 IMAD.MOV.U32 R5, RZ, RZ, R18 ;  /* 0x000000ffff059224 */ /* 0x000fe200078e0012 */
[----:B--2---:R2:W-:Y:S01]  /*0440*/  @!P1 STG.E desc[UR4][R8.64], R17 ;  /* 0x0000001108009986 */ /* 0x0045e2000c101904 */
[----:B---3--:R-:W-:-:S13]  /*0450*/  ISETP.GT.AND P2, PT, R25, R0, PT ;  /* 0x000000001900720c */ /* 0x008fda0003f44270 */
[----:B------:R-:W3:Y:S02]  /*0460*/  @!P2 LDC.64 R14, c[0x0][0x380] ;  /* 0x0000e000ff0eab82 */ /* 0x000ee40000000a00 */
[----:B---3--:R-:W-:-:S05]  /*0470*/  @!P2 IMAD.WIDE R14, R5, 0x4, R14 ;  /* 0x00000004050ea825 */ /* 0x008fca00078e020e */
[----:B------:R-:W3:Y:S04]  /*0480*/  @!P2 LDG.E R21, desc[UR4][R14.64+0x4] ;  /* 0x000004040e15a981 */ /* 0x000ee8000c1e1900 */
[----:B------:R4:W-:Y:S04]  /*0490*/  @!P2 STG.E desc[UR4][R14.64+0x4], R25 ;  /* 0x000004190e00a986 */ /* 0x0009e8000c101904 */
[----:B------:R-:W2:Y:S01]  /*04a0*/  LDG.E R27, desc[UR4][R8.64+0x8] ;  /* 0x00000804081b7981 */ /* 0x000ea2000c1e1900 */
[----:B------:R-:W-:-:S05]  /*04b0*/  @!P2 IADD3 R18, PT, PT, R5, 0x1, RZ ;  /* 0x000000010512a810 */ /* 0x000fca0007ffe0ff */
[----:B------:R-:W-:Y:S01]  /*04c0*/  @!P2 IMAD.MOV.U32 R5, RZ, RZ, R18 ;  /* 0x000000ffff05a224 */ /* 0x000fe200078e0012 */
[----:B---3--:R-:W-:Y:S01]  /*04d0*/  @!P2 STG.E desc[UR4][R8.64+0x4], R21 ;  /* 0x000004150800a986 */ /* 0x008fe2000c101904 */
[----:B--2---:R-:W-:-:S13]  /*04e0*/  ISETP.GT.AND P1, PT, R27, R0, PT ;  /* 0x000000001b00720c */ /* 0x004fda0003f24270 */
[----:B-1----:R-:W1:Y:S02]  /*04f0*/  @!P1 LDC.64 R12, c[0x0][0x380] ;  /* 0x0000e000ff0c9b82 */ /* 0x002e640000000a00 */
[----:B-1----:R-:W-:-:S05]  /*0500*/  @!P1 IMAD.WIDE R12, R5, 0x4, R12 ;  /* 0x00000004050c9825 */ /* 0x002fca00078e020c */
[----:B------:R-:W2:Y:S04]  /*0510*/  @!P1 LDG.E R19, desc[UR4][R12.64+0x4] ;  /* 0x000004040c139981 */ /* 0x000ea8000c1e1900 */
[----:B------:R1:W-:Y:S04]  /*0520*/  @!P1 STG.E desc[UR4][R12.64+0x4], R27 ;  /* 0x0000041b0c009986 */ /* 0x0003e8000c101904 */
[----:B------:R-:W3:Y:S01]  /*0530*/  LDG.E R23, desc[UR4][R8.64+0xc] ;  /* 0x00000c0408177981 */ /* 0x000ee2000c1e1900 */
[----:B------:R-:W-:-:S05]  /*0540*/  @!P1 IADD3 R17, PT, PT, R5, 0x1, RZ ;  /* 0x0000000105119810 */ /* 0x000fca0007ffe0ff */
[----:B------:R-:W-:Y:S01]  /*0550*/  @!P1 IMAD.MOV.U32 R5, RZ, RZ, R17 ;  /* 0x000000ffff059224 */ /* 0x000fe200078e0011 */
[----:B------:R-:W-:Y:S01]  /*0560*/  IADD3 R11, PT, PT, R11, 0x8, RZ ;  /* 0x000000080b0b7810 */ /* 0x000fe20007ffe0ff */
[----:B--2---:R2:W-:Y:S01]  /*0570*/  @!P1 STG.E desc[UR4][R8.64+0x8], R19 ;  /* 0x0000081308009986 */ /* 0x0045e2000c101904 */
[----:B---3--:R-:W-:-:S13]  /*0580*/  ISETP.GT.AND P2, PT, R23, R0, PT ;  /* 0x000000001700720c */ /* 0x008fda0003f44270 */
[----:B----4-:R-:W3:Y:S02]  /*0590*/  @!P2 LDC.64 R14, c[0x0][0x380] ;  /* 0x0000e000ff0eab82 */ /* 0x010ee40000000a00 */
[----:B---3--:R-:W-:-:S05]  /*05a0*/  @!P2 IMAD.WIDE R14, R5, 0x4, R14 ;  /* 0x00000004050ea825 */ /* 0x008fca00078e020e */
[----:B------:R-:W3:Y:S01]  /*05b0*/  @!P2 LDG.E R17, desc[UR4][R14.64+0x4] ;  /* 0x000004040e11a981 */ /* 0x000ee2000c1e1900 */
[----:B------:R-:W-:Y:S01]  /*05c0*/  ISETP.NE.AND P1, PT, R11, RZ, PT ;  /* 0x000000ff0b00720c */ /* 0x000fe20003f25270 */
[----:B-1----:R-:W-:Y:S02]  /*05d0*/  @!P2 VIADD R12, R5, 0x1 ;  /* 0x00000001050ca836 */ /* 0x002fe40000000000 */
[----:B------:R2:W-:Y:S01]  /*05e0*/  @!P2 STG.E desc[UR4][R14.64+0x4], R23 ;  /* 0x000004170e00a986 */ /* 0x0005e2000c101904 */
[----:B------:R-:W-:Y:S02]  /*05f0*/  VIADD R4, R4, 0x8 ;  /* 0x0000000804047836 */ /* 0x000fe40000000000 */
[----:B------:R-:W-:Y:S01]  /*0600*/  @!P2 MOV R5, R12 ;  /* 0x0000000c0005a202 */ /* 0x000fe20000000f00 */
[----:B---3--:R2:W-:Y:S06]  /*0610*/  @!P2 STG.E desc[UR4][R8.64+0xc], R17 ;  /* 0x00000c110800a986 */ /* 0x0085ec000c101904 */
[----:B------:R-:W-:Y:S05]  /*0620*/  @P1 BRA `(.L_x_2) ;  /* 0xfffffff800cc1947 */ /* 0x000fea000383ffff */
.L_x_1:
[----:B------:R-:W-:Y:S05]  /*0630*/  @!P0 BRA `(.L_x_3) ;  /* 0x0000000400288947 */ /* 0x000fea0003800000 */
[----:B------:R-:W-:Y:S02]  /*0640*/  ISETP.GE.U32.AND P0, PT, R16, 0x4, PT ;  /* 0x000000041000780c */ /* 0x000fe40003f06070 */
[----:B------:R-:W-:-:S11]  /*0650*/  LOP3.LUT R16, R10, 0x3, RZ, 0xc0, !PT ;  /* 0x000000030a107812 */ /* 0x000fd600078ec0ff */
[----:B------:R-:W-:Y:S05]  /*0660*/  @!P0 BRA `(.L_x_4) ;  /* 0x00000000008c8947 */ /* 0x000fea0003800000 */
[----:B--2---:R-:W1:Y:S02]  /*0670*/  LDC.64 R8, c[0x0][0x380] ;  /* 0x0000e000ff087b82 */ /* 0x004e640000000a00 */
[----:B-1----:R-:W-:-:S05]  /*0680*/  IMAD.WIDE R6, R4, 0x4, R8 ;  /* 0x0000000404067825 */ /* 0x002fca00078e0208 */
[----:B------:R-:W2:Y:S02]  /*0690*/  LDG.E R19, desc[UR4][R6.64] ;  /* 0x0000000406137981 */ /* 0x000ea4000c1e1900 */
[----:B--2--5:R-:W-:-:S13]  /*06a0*/  ISETP.GT.AND P0, PT, R19, R0, PT ;  /* 0x000000001300720c */ /* 0x024fda0003f04270 */
[----:B------:R-:W-:-:S05]  /*06b0*/  @!P0 IMAD.WIDE R12, R5, 0x4, R8 ;  /* 0x00000004050c8825 */ /* 0x000fca00078e0208 */
[----:B------:R-:W2:Y:S04]  /*06c0*/  @!P0 LDG.E R11, desc[UR4][R12.64+0x4] ;  /* 0x000004040c0b8981 */ /* 0x000ea8000c1e1900 */
[----:B------:R1:W-:Y:S04]  /*06d0*/  @!P0 STG.E desc[UR4][R12.64+0x4], R19 ;  /* 0x000004130c008986 */ /* 0x0003e8000c101904 */
[----:B------:R-:W3:Y:S01]  /*06e0*/  LDG.E R21, desc[UR4][R6.64+0x4] ;  /* 0x0000040406157981 */ /* 0x000ee2000c1e1900 */
[----:B------:R-:W-:-:S05]  /*06f0*/  @!P0 IADD3 R14, PT, PT, R5, 0x1, RZ ;  /* 0x00000001050e8810 */ /* 0x000fca0007ffe0ff */
[----:B------:R-:W-:Y:S01]  /*0700*/  @!P0 IMAD.MOV.U32 R5, RZ, RZ, R14 ;  /* 0x000000ffff058224 */ /* 0x000fe200078e000e */
[----:B--2---:R2:W-:Y:S01]  /*0710*/  @!P0 STG.E desc[UR4][R6.64], R11 ;  /* 0x0000000b06008986 */ /* 0x0045e2000c101904 */
[----:B---3--:R-:W-:-:S13]  /*0720*/  ISETP.GT.AND P1, PT, R21, R0, PT ;  /* 0x000000001500720c */ /* 0x008fda0003f24270 */
[----:B------:R-:W-:-:S05]  /*0730*/  @!P1 IMAD.WIDE R14, R5, 0x4, R8 ;  /* 0x00000004050e9825 */ /* 0x000fca00078e0208 */
[----:B------:R-:W3:Y:S04]  /*0740*/  @!P1 LDG.E R17, desc[UR4][R14.64+0x4] ;  /* 0x000004040e119981 */ /* 0x000ee8000c1e1900 */
[----:B------:R4:W-:Y:S04]  /*0750*/  @!P1 STG.E desc[UR4][R14.64+0x4], R21 ;  /* 0x000004150e009986 */ /* 0x0009e8000c101904 */
[----:B------:R-:W2:Y:S01]  /*0760*/  LDG.E R23, desc[UR4][R6.64+0x8] ;  /* 0x0000080406177981 */ /* 0x000ea2000c1e1900 */
[----:B-1----:R-:W-:-:S05]  /*0770*/  @!P1 IADD3 R12, PT, PT, R5, 0x1, RZ ;  /* 0x00000001050c9810 */ /* 0x002fca0007ffe0ff */
[----:B------:R-:W-:Y:S01]  /*0780*/  @!P1 IMAD.MOV.U32 R5, RZ, RZ, R12 ;  /* 0x000000ffff059224 */ /* 0x000fe200078e000c */
[----:B---3--:R4:W-:Y:S01]  /*0790*/  @!P1 STG.E desc[UR4][R6.64+0x4], R17 ;  /* 0x0000041106009986 */ /* 0x0089e2000c101904 */
[----:B--2---:R-:W-:-:S13]  /*07a0*/  ISETP.GT.AND P0, PT, R23, R0, PT ;  /* 0x000000001700720c */ /* 0x004fda0003f04270 */
        /* <DEDUP_REMOVED lines=8> */
[----:B----4-:R-:W-:Y:S05]  /*0830*/  @P1 BRA `(.L_x_5) ;  /* 0x0000000000141947 */ /* 0x010fea0003800000 */
[----:B------:R-:W-:-:S05]  /*0840*/  IMAD.WIDE R8, R5, 0x4, R8 ;  /* 0x0000000405087825 */ /* 0x000fca00078e0208 */
[----:B------:R-:W2:Y:S01]  /*0850*/  LDG.E R11, desc[UR4][R8.64+0x4] ;  /* 0x00000404080b7981 */ /* 0x000ea2000c1e1900 */
[----:B------:R-:W-:-:S03]  /*0860*/  IADD3 R5, PT, PT, R5, 0x1, RZ ;  /* 0x0000000105057810 */ /* 0x000fc60007ffe0ff */
[----:B------:R1:W-:Y:S04]  /*0870*/  STG.E desc[UR4][R8.64+0x4], R25 ;  /* 0x0000041908007986 */ /* 0x0003e8000c101904 */
[----:B--2---:R1:W-:Y:S02]  /*0880*/  STG.E desc[UR4][R6.64+0xc], R11 ;  /* 0x00000c0b06007986 */ /* 0x0043e4000c101904 */
.L_x_5:
[----:B------:R-:W-:-:S07]  /*0890*/  VIADD R4, R4, 0x4 ;  /* 0x0000000404047836 */ /* 0x000fce0000000000 */
.L_x_4:
[----:B------:R-:W-:-:S13]  /*08a0*/  ISETP.NE.AND P0, PT, R16, RZ, PT ;  /* 0x000000ff1000720c */ /* 0x000fda0003f05270 */
[----:B------:R-:W-:Y:S05]  /*08b0*/  @!P0 BRA `(.L_x_3) ;  /* 0x0000000000888947 */ /* 0x000fea0003800000 */
[----:B------:R-:W-:-:S13]  /*08c0*/  ISETP.NE.AND P0, PT, R16, 0x1, PT ;  /* 0x000000011000780c */ /* 0x000fda0003f05270 */
[----:B------:R-:W-:Y:S05]  /*08d0*/  @!P0 BRA `(.L_x_6) ;  /* 0x00000000004c8947 */ /* 0x000fea0003800000 */
[----:B-1----:R-:W2:Y:S02]  /*08e0*/  LDC.64 R6, c[0x0][0x380] ;  /* 0x0000e000ff067b82 */ /* 0x002ea40000000a00 */
[----:B--2---:R-:W-:-:S05]  /*08f0*/  IMAD.WIDE R8, R4, 0x4, R6 ;  /* 0x0000000404087825 */ /* 0x004fca00078e0206 */
        /* <DEDUP_REMOVED lines=10> */
[----:B-1----:R-:W-:Y:S05]  /*09a0*/  @P1 BRA `(.L_x_7) ;  /* 0x0000000000141947 */ /* 0x002fea0003800000 */
[----:B------:R-:W-:-:S05]  /*09b0*/  IMAD.WIDE R6, R5, 0x4, R6 ;  /* 0x0000000405067825 */ /* 0x000fca00078e0206 */
[----:B------:R-:W2:Y:S01]  /*09c0*/  LDG.E R11, desc[UR4][R6.64+0x4] ;  /* 0x00000404060b7981 */ /* 0x000ea2000c1e1900 */
[----:B------:R-:W-:-:S03]  /*09d0*/  IADD3 R5, PT, PT, R5, 0x1, RZ ;  /* 0x0000000105057810 */ /* 0x000fc60007ffe0ff */
[----:B------:R1:W-:Y:S04]  /*09e0*/  STG.E desc[UR4][R6.64+0x4], R17 ;  /* 0x0000041106007986 */ /* 0x0003e8000c101904 */
[----:B--2---:R1:W-:Y:S02]  /*09f0*/  STG.E desc[UR4][R8.64+0x4], R11 ;  /* 0x0000040b08007986 */ /* 0x0043e4000c101904 */
.L_x_7:
[----:B------:R-:W-:-:S07]  /*0a00*/  VIADD R4, R4, 0x2 ;  /* 0x0000000204047836 */ /* 0x000fce0000000000 */
.L_x_6:
[----:B------:R-:W-:-:S04]  /*0a10*/  LOP3.LUT R10, R10, 0x1, RZ, 0xc0, !PT ;  /* 0x000000010a0a7812 */ /* 0x000fc800078ec0ff */
[----:B------:R-:W-:-:S13]  /*0a20*/  ISETP.NE.U32.AND P0, PT, R10, 0x1, PT ;  /* 0x000000010a00780c */ /* 0x000fda0003f05070 */
[----:B------:R-:W-:Y:S05]  /*0a30*/  @P0 BRA `(.L_x_3) ;  /* 0x0000000000280947 */ /* 0x000fea0003800000 */
[----:B-12---:R-:W1:Y:S02]  /*0a40*/  LDC.64 R8, c[0x0][0x380] ;  /* 0x0000e000ff087b82 */ /* 0x006e640000000a00 */
[----:B-1----:R-:W-:-:S05]  /*0a50*/  IMAD.WIDE R6, R4, 0x4, R8 ;  /* 0x0000000404067825 */ /* 0x002fca00078e0208 */
[----:B------:R-:W2:Y:S02]  /*0a60*/  LDG.E R13, desc[UR4][R6.64] ;  /* 0x00000004060d7981 */ /* 0x000ea4000c1e1900 */
[----:B--2--5:R-:W-:-:S13]  /*0a70*/  ISETP.GT.AND P0, PT, R13, R0, PT ;  /* 0x000000000d00720c */ /* 0x024fda0003f04270 */
[----:B------:R-:W-:-:S05]  /*0a80*/  @!P0 IMAD.WIDE R8, R5, 0x4, R8 ;  /* 0x0000000405088825 */ /* 0x000fca00078e0208 */
[----:B------:R-:W2:Y:S01]  /*0a90*/  @!P0 LDG.E R11, desc[UR4][R8.64+0x4] ;  /* 0x00000404080b8981 */ /* 0x000ea2000c1e1900 */
[----:B------:R-:W-:-:S03]  /*0aa0*/  @!P0 IADD3 R0, PT, PT, R5, 0x1, RZ ;  /* 0x0000000105008810 */ /* 0x000fc60007ffe0ff */
[----:B------:R3:W-:Y:S02]  /*0ab0*/  @!P0 STG.E desc[UR4][R8.64+0x4], R13 ;  /* 0x0000040d08008986 */ /* 0x0007e4000c101904 */
[----:B------:R-:W-:Y:S02]  /*0ac0*/  @!P0 IMAD.MOV.U32 R5, RZ, RZ, R0 ;  /* 0x000000ffff058224 */ /* 0x000fe400078e0000 */
[----:B--2---:R3:W-:Y:S05]  /*0ad0*/  @!P0 STG.E desc[UR4][R6.64], R11 ;  /* 0x0000000b06008986 */ /* 0x0047ea000c101904 */
.L_x_3:
[----:B-----5:R4:W5:Y:S01]  /*0ae0*/  LDG.E R0, desc[UR4][R2.64] ;  /* 0x0000000402007981 */ /* 0x020962000c1e1900 */
[----:B------:R-:W-:-:S07]  /*0af0*/  IADD3 R4, PT, PT, R5, 0x1, RZ ;  /* 0x0000000105047810 */ /* 0x000fce0007ffe0ff */
.L_x_0:
[----:B-1-3--:R-:W1:Y:S02]  /*0b00*/  LDC.64 R6, c[0x0][0x380] ;  /* 0x0000e000ff067b82 */ /* 0x00ae640000000a00 */
[----:B-1----:R-:W-:-:S05]  /*0b10*/  IMAD.WIDE R6, R4, 0x4, R6 ;  /* 0x0000000404067825 */ /* 0x002fca00078e0206 */
[----:B------:R-:W3:Y:S01]  /*0b20*/  LDG.E R5, desc[UR4][R6.64] ;  /* 0x0000000406057981 */ /* 0x000ee2000c1e1900 */
[----:B--2---:R-:W1:Y:S03]  /*0b30*/  LDC.64 R8, c[0x0][0x390] ;  /* 0x0000e400ff087b82 */ /* 0x004e660000000a00 */
[----:B-----5:R-:W-:Y:S04]  /*0b40*/  STG.E desc[UR4][R6.64], R0 ;  /* 0x0000000006007986 */ /* 0x020fe8000c101904 */
[----:B---3--:R-:W-:Y:S04]  /*0b50*/  STG.E desc[UR4][R2.64], R5 ;  /* 0x0000000502007986 */ /* 0x008fe8000c101904 */
[----:B-1----:R-:W-:Y:S01]  /*0b60*/  STG.E desc[UR4][R8.64], R4 ;  /* 0x0000000408007986 */ /* 0x002fe2000c101904 */
[----:B------:R-:W-:Y:S05]  /*0b70*/  EXIT ;  /* 0x000000000000794d */ /* 0x000fea0003800000 */
.L_x_8:
[----:B------:R-:W-:-:S00]  /*0b80*/  BRA `(.L_x_8) ;  /* 0xfffffffc00fc7947 */ /* 0x000fc0000383ffff */
[----:B------:R-:W-:-:S00]  /*0b90*/  NOP ;  /* 0x0000000000007918 */ /* 0x000fc00000000000 */
        /* <DEDUP_REMOVED lines=14> */
.L_x_29:


//--------------------- .text._Z5mergePiS_iii     --------------------------
	.section	.text._Z5mergePiS_iii,"ax",@progbits
	.align	128
        .global         _Z5mergePiS_iii
        .type           _Z5mergePiS_iii,@function
        .size           _Z5mergePiS_iii,(.L_x_30 - _Z5mergePiS_iii)
        .other          _Z5mergePiS_iii,@"STO_CUDA_ENTRY STV_DEFAULT"
_Z5mergePiS_iii:
.text._Z5mergePiS_iii:
[----:B------:R-:W-:Y:S01]  /*0000*/  LDC R1, c[0x0][0x37c] ;  /* 0x0000df00ff017b82 */ /* 0x000fe20000000800 */
[----:B------:R-:W0:Y:S07]  /*0010*/  LDCU UR4, c[0x0][0x398] ;  /* 0x00007300ff0477ac */ /* 0x000e2e0008000800 */
[----:B------:R-:W1:Y:S01]  /*0020*/  LDC.64 R12, c[0x0][0x380] ;  /* 0x0000e000ff0c7b82 */ /* 0x000e620000000a00 */
[----:B------:R-:W0:Y:S01]  /*0030*/  LDCU.64 UR10, c[0x0][0x390] ;  /* 0x00007200ff0a77ac */ /* 0x000e220008000a00 */
[----:B------:R-:W2:Y:S06]  /*0040*/  LDCU UR12, c[0x0][0x390] ;  /* 0x00007200ff0c77ac */ /* 0x000eac0008000800 */
[----:B------:R-:W3:Y:S01]  /*0050*/  LDC.64 R14, c[0x0][0x388] ;  /* 0x0000e200ff0e7b82 */ /* 0x000ee20000000a00 */
[----:B------:R-:W4:Y:S01]  /*0060*/  LDCU.64 UR8, c[0x0][0x358] ;  /* 0x00006b00ff0877ac */ /* 0x000f220008000a00 */
[----:B------:R-:W1:Y:S01]  /*0070*/  LDCU UR5, c[0x0][0x398] ;  /* 0x00007300ff0577ac */ /* 0x000e620008000800 */
[----:B------:R-:W1:Y:S01]  /*0080*/  LDCU UR6, c[0x0][0x394] ;  /* 0x00007280ff0677ac */ /* 0x000e620008000800 */
[----:B0-----:R-:W-:-:S02]  /*0090*/  UISETP.GE.AND UP0, UPT, UR11, UR4, UPT ;  /* 0x000000040b00728c */ /* 0x001fc4000bf06270 */
[----:B------:R-:W-:Y:S01]  /*00a0*/  UIADD3 UR7, UPT, UPT, UR11, 0x1, URZ ;  /* 0x000000010b077890 */ /* 0x000fe2000fffe0ff */
[----:B--2---:R-:W-:Y:S01]  /*00b0*/  IMAD.U32 R4, RZ, RZ, UR12 ;  /* 0x0000000cff047e24 */ /* 0x004fe2000f8e00ff */
[----:B------:R-:W-:Y:S01]  /*00c0*/  UISETP.GT.OR UP0, UPT, UR10, UR11, UP0 ;  /* 0x0000000b0a00728c */ /* 0x000fe20008704670 */
[----:B------:R-:W-:-:S03]  /*00d0*/  IMAD.U32 R2, RZ, RZ, UR12 ;  /* 0x0000000cff027e24 */ /* 0x000fc6000f8e00ff */
[----:B------:R-:W-:-:S05]  /*00e0*/  IMAD.U32 R3, RZ, RZ, UR7 ;  /* 0x00000007ff037e24 */ /* 0x000fca000f8e00ff */
[----:B----4-:R-:W-:Y:S05]  /*00f0*/  BRA.U UP0, `(.L_x_9) ;  /* 0x0000000100407547 */ /* 0x010fea000b800000 */
.L_x_10:
[----:B-1----:R-:W-:-:S04]  /*0100*/  IMAD.WIDE R6, R4, 0x4, R12 ;  /* 0x0000000404067825 */ /* 0x002fc800078e020c */
[----:B------:R-:W-:Y:S02]  /*0110*/  IMAD.WIDE R8, R3, 0x4, R12 ;  /* 0x0000000403087825 */ /* 0x000fe400078e020c */
[----:B------:R-:W2:Y:S04]  /*0120*/  LDG.E R7, desc[UR8][R6.64] ;  /* 0x0000000806077981 */ /* 0x000ea8000c1e1900 */
[----:B------:R-:W2:Y:S01]  /*0130*/  LDG.E R8, desc[UR8][R8.64] ;  /* 0x0000000808087981 */ /* 0x000ea2000c1e1900 */
[C---:B---3--:R-:W-:Y:S01]  /*0140*/  IMAD.WIDE R10, R2.reuse, 0x4, R14 ;  /* 0x00000004020a7825 */ /* 0x048fe200078e020e */
[----:B------:R-:W-:Y:S01]  /*0150*/  UMOV UR4, UR5 ;  /* 0x0000000500047c82 */ /* 0x000fe20008000000 */
[----:B------:R-:W-:Y:S02]  /*0160*/  UMOV UR11, UR6 ;  /* 0x00000006000b7c82 */ /* 0x000fe40008000000 */
[----:B------:R-:W-:Y:S01]  /*0170*/  VIADD R2, R2, 0x1 ;  /* 0x0000000102027836 */ /* 0x000fe20000000000 */
[----:B--2---:R-:W-:-:S13]  /*0180*/  ISETP.GT.AND P0, PT, R7, R8, PT ;  /* 0x000000080700720c */ /* 0x004fda0003f04270 */
[----:B------:R-:W-:Y:S01]  /*0190*/  @!P0 VIADD R4, R4, 0x1 ;  /* 0x0000000104048836 */ /* 0x000fe20000000000 */
[----:B------:R-:W-:Y:S01]  /*01a0*/  @P0 IADD3 R3, PT, PT, R3, 0x1, RZ ;  /* 0x0000000103030810 */ /* 0x000fe20007ffe0ff */
[----:B------:R0:W-:Y:S03]  /*01b0*/  @!P0 STG.E desc[UR8][R10.64], R7 ;  /* 0x000000070a008986 */ /* 0x0001e6000c101908 */
[----:B------:R-:W-:Y:S01]  /*01c0*/  ISETP.LE.AND P1, PT, R4, UR11, PT ;  /* 0x0000000b04007c0c */ /* 0x000fe2000bf23270 */
[----:B------:R0:W-:Y:S01]  /*01d0*/  @P0 STG.E desc[UR8][R10.64], R8 ;  /* 0x000000080a000986 */ /* 0x0001e2000c101908 */
[----:B------:R-:W-:-:S13]  /*01e0*/  ISETP.GT.AND P0, PT, R3, UR4, PT ;  /* 0x0000000403007c0c */ /* 0x000fda000bf04270 */
[----:B0-----:R-:W-:Y:S05]  /*01f0*/  @!P0 BRA P1, `(.L_x_10) ;  /* 0xfffffffc00c08947 */ /* 0x001fea000083ffff */
.L_x_9:
[----:B------:R-:W-:Y:S01]  /*0200*/  ISETP.GT.AND P0, PT, R4, UR11, PT ;  /* 0x0000000b04007c0c */ /* 0x000fe2000bf04270 */
[----:B------:R-:W-:-:S12]  /*0210*/  IMAD.U32 R0, RZ, RZ, UR12 ;  /* 0x0000000cff007e24 */ /* 0x000fd8000f8e00ff */
[----:B------:R-:W-:Y:S05]  /*0220*/  @P0 BRA `(.L_x_11) ;  /* 0x0000000400b80947 */ /* 0x000fea0003800000 */
[C---:B------:R-:W-:Y:S02]  /*0230*/  IADD3 R6, PT, PT, -R4.reuse, UR11, RZ ;  /* 0x0000000b04067c10 */ /* 0x040fe4000fffe1ff */
[----:B------:R-:W-:Y:S02]  /*0240*/  IADD3 R5, PT, PT, -R4, UR7, RZ ;  /* 0x0000000704057c10 */ /* 0x000fe4000fffe1ff */
[----:B------:R-:W-:Y:S02]  /*0250*/  ISETP.GE.U32.AND P1, PT, R6, 0xf, PT ;  /* 0x0000000f0600780c */ /* 0x000fe40003f26070 */
[----:B---3--:R-:W-:-:S04]  /*0260*/  LOP3.LUT R14, R5, 0xf, RZ, 0xc0, !PT ;  /* 0x0000000f050e7812 */ /* 0x008fc800078ec0ff */
[----:B------:R-:W-:-:S07]  /*0270*/  ISETP.NE.AND P0, PT, R14, RZ, PT ;  /* 0x000000ff0e00720c */ /* 0x000fce0003f05270 */
[----:B------:R-:W-:Y:S06]  /*0280*/  @!P1 BRA `(.L_x_12) ;  /* 0x0000000000b49947 */ /* 0x000fec0003800000 */
[----:B------:R-:W0:Y:S01]  /*0290*/  LDC.64 R6, c[0x0][0x388] ;  /* 0x0000e200ff067b82 */ /* 0x000e220000000a00 */
[----:B-1----:R-:W-:-:S04]  /*02a0*/  LOP3.LUT R12, R5, 0xfffffff0, RZ, 0xc0, !PT ;  /* 0xfffffff0050c7812 */ /* 0x002fc800078ec0ff */
[----:B------:R-:W-:Y:S02]  /*02b0*/  IADD3 R12, PT, PT, -R12, RZ, RZ ;  /* 0x000000ff0c0c7210 */ /* 0x000fe40007ffe1ff */
[----:B0-----:R-:W-:-:S05]  /*02c0*/  IADD3 R6, P1, PT, R6, 0x20, RZ ;  /* 0x0000002006067810 */ /* 0x001fca0007f3e0ff */
[----:B------:R-:W-:-:S08]  /*02d0*/  IMAD.X R7, RZ, RZ, R7, P1 ;  /* 0x000000ffff077224 */ /* 0x000fd000008e0607 */
.L_x_13:
[----:B------:R-:W0:Y:S02]  /*02e0*/  LDC.64 R10, c[0x0][0x380] ;  /* 0x0000e000ff0a7b82 */ /* 0x000e240000000a00 */
[----:B0-----:R-:W-:-:S05]  /*02f0*/  IMAD.WIDE R10, R4, 0x4, R10 ;  /* 0x00000004040a7825 */ /* 0x001fca00078e020a */
[----:B----4-:R-:W2:Y:S01]  /*0300*/  LDG.E R13, desc[UR8][R10.64] ;  /* 0x000000080a0d7981 */ /* 0x010ea2000c1e1900 */
[----:B------:R-:W-:-:S05]  /*0310*/  IMAD.WIDE R8, R2, 0x4, R6 ;  /* 0x0000000402087825 */ /* 0x000fca00078e0206 */
[----:B--2---:R0:W-:Y:S04]  /*0320*/  STG.E desc[UR8][R8.64+-0x20], R13 ;  /* 0xffffe00d08007986 */ /* 0x0041e8000c101908 */
[----:B------:R-:W2:Y:S04]  /*0330*/  LDG.E R15, desc[UR8][R10.64+0x4] ;  /* 0x000004080a0f7981 */ /* 0x000ea8000c1e1900 */
[----:B--2---:R1:W-:Y:S04]  /*0340*/  STG.E desc[UR8][R8.64+-0x1c], R15 ;  /* 0xffffe40f08007986 */ /* 0x0043e8000c101908 */
[----:B------:R-:W2:Y:S04]  /*0350*/  LDG.E R17, desc[UR8][R10.64+0x8] ;  /* 0x000008080a117981 */ /* 0x000ea8000c1e1900 */
[----:B--2---:R2:W-:Y:S04]  /*0360*/  STG.E desc[UR8][R8.64+-0x18], R17 ;  /* 0xffffe81108007986 */ /* 0x0045e8000c101908 */
[----:B------:R-:W3:Y:S04]  /*0370*/  LDG.E R19, desc[UR8][R10.64+0xc] ;  /* 0x00000c080a137981 */ /* 0x000ee8000c1e1900 */
[----:B---3--:R3:W-:Y:S04]  /*0380*/  STG.E desc[UR8][R8.64+-0x14], R19 ;  /* 0xffffec1308007986 */ /* 0x0087e8000c101908 */
[----:B------:R-:W4:Y:S04]  /*0390*/  LDG.E R21, desc[UR8][R10.64+0x10] ;  /* 0x000010080a157981 */ /* 0x000f28000c1e1900 */
[----:B----4-:R4:W-:Y:S04]  /*03a0*/  STG.E desc[UR8][R8.64+-0x10], R21 ;  /* 0xfffff01508007986 */ /* 0x0109e8000c101908 */
[----:B------:R-:W5:Y:S04]  /*03b0*/  LDG.E R23, desc[UR8][R10.64+0x14] ;  /* 0x000014080a177981 */ /* 0x000f68000c1e1900 */
[----:B-----5:R5:W-:Y:S04]  /*03c0*/  STG.E desc[UR8][R8.64+-0xc], R23 ;  /* 0xfffff41708007986 */ /* 0x020be8000c101908 */
[----:B0-----:R-:W2:Y:S04]  /*03d0*/  LDG.E R13, desc[UR8][R10.64+0x18] ;  /* 0x000018080a0d7981 */ /* 0x001ea8000c1e1900 */
[----:B--2---:R0:W-:Y:S04]  /*03e0*/  STG.E desc[UR8][R8.64+-0x8], R13 ;  /* 0xfffff80d08007986 */ /* 0x0041e8000c101908 */
[----:B-1----:R-:W2:Y:S04]  /*03f0*/  LDG.E R15, desc[UR8][R10.64+0x1c] ;  /* 0x00001c080a0f7981 */ /* 0x002ea8000c1e1900 */
[----:B--2---:R1:W-:Y:S04]  /*0400*/  STG.E desc[UR8][R8.64+-0x4], R15 ;  /* 0xfffffc0f08007986 */ /* 0x0043e8000c101908 */
[----:B------:R-:W2:Y:S04]  /*0410*/  LDG.E R17, desc[UR8][R10.64+0x20] ;  /* 0x000020080a117981 */ /* 0x000ea8000c1e1900 */
[----:B--2---:R2:W-:Y:S04]  /*0420*/  STG.E desc[UR8][R8.64], R17 ;  /* 0x0000001108007986 */ /* 0x0045e8000c101908 */
[----:B---3--:R-:W3:Y:S04]  /*0430*/  LDG.E R19, desc[UR8][R10.64+0x24] ;  /* 0x000024080a137981 */ /* 0x008ee8000c1e1900 */
[----:B---3--:R3:W-:Y:S04]  /*0440*/  STG.E desc[UR8][R8.64+0x4], R19 ;  /* 0x0000041308007986 */ /* 0x0087e8000c101908 */
[----:B----4-:R-:W4:Y:S04]  /*0450*/  LDG.E R21, desc[UR8][R10.64+0x28] ;  /* 0x000028080a157981 */ /* 0x010f28000c1e1900 */
[----:B----4-:R4:W-:Y:S04]  /*0460*/  STG.E desc[UR8][R8.64+0x8], R21 ;  /* 0x0000081508007986 */ /* 0x0109e8000c101908 */
[----:B-----5:R-:W5:Y:S04]  /*0470*/  LDG.E R23, desc[UR8][R10.64+0x2c] ;  /* 0x00002c080a177981 */ /* 0x020f68000c1e1900 */
[----:B-----5:R4:W-:Y:S04]  /*0480*/  STG.E desc[UR8][R8.64+0xc], R23 ;  /* 0x00000c1708007986 */ /* 0x0209e8000c101908 */
[----:B0-----:R-:W5:Y:S04]  /*0490*/  LDG.E R13, desc[UR8][R10.64+0x30] ;  /* 0x000030080a0d7981 */ /* 0x001f68000c1e1900 */
[----:B-----5:R4:W-:Y:S04]  /*04a0*/  STG.E desc[UR8][R8.64+0x10], R13 ;  /* 0x0000100d08007986 */ /* 0x0209e8000c101908 */
[----:B-1----:R-:W5:Y:S04]  /*04b0*/  LDG.E R15, desc[UR8][R10.64+0x34] ;  /* 0x000034080a0f7981 */ /* 0x002f68000c1e1900 */
[----:B-----5:R4:W-:Y:S04]  /*04c0*/  STG.E desc[UR8][R8.64+0x14], R15 ;  /* 0x0000140f08007986 */ /* 0x0209e8000c101908 */
[----:B--2---:R-:W2:Y:S01]  /*04d0*/  LDG.E R17, desc[UR8][R10.64+0x38] ;  /* 0x000038080a117981 */ /* 0x004ea2000c1e1900 */
[----:B------:R-:W-:-:S05]  /*04e0*/  VIADD R12, R12, 0x10 ;  /* 0x000000100c0c7836 */ /* 0x000fca0000000000 */
[----:B------:R-:W-:Y:S01]  /*04f0*/  ISETP.NE.AND P1, PT, R12, RZ, PT ;  /* 0x000000ff0c00720c */ /* 0x000fe20003f25270 */
[----:B--2---:R4:W-:Y:S04]  /*0500*/  STG.E desc[UR8][R8.64+0x18], R17 ;  /* 0x0000181108007986 */ /* 0x0049e8000c101908 */
[----:B---3--:R-:W2:Y:S01]  /*0510*/  LDG.E R19, desc[UR8][R10.64+0x3c] ;  /* 0x00003c080a137981 */ /* 0x008ea2000c1e1900 */
[----:B------:R-:W-:Y:S01]  /*0520*/  VIADD R2, R2, 0x10 ;  /* 0x0000001002027836 */ /* 0x000fe20000000000 */
[----:B------:R-:W-:Y:S02]  /*0530*/  IADD3 R4, PT, PT, R4, 0x10, RZ ;  /* 0x0000001004047810 */ /* 0x000fe40007ffe0ff */
[----:B--2---:R4:W-:Y:S04]  /*0540*/  STG.E desc[UR8][R8.64+0x1c], R19 ;  /* 0x00001c1308007986 */ /* 0x0049e8000c101908 */
[----:B------:R-:W-:Y:S05]  /*0550*/  @P1 BRA `(.L_x_13) ;  /* 0xfffffffc00601947 */ /* 0x000fea000383ffff */
.L_x_12:
[----:B------:R-:W-:Y:S05]  /*0560*/  @!P0 BRA `(.L_x_11) ;  /* 0x0000000000e88947 */ /* 0x000fea0003800000 */
[----:B------:R-:W-:Y:S02]  /*0570*/  ISETP.GE.U32.AND P0, PT, R14, 0x8, PT ;  /* 0x000000080e00780c */ /* 0x000fe40003f06070 */
[----:B------:R-:W-:-:S04]  /*0580*/  LOP3.LUT R10, R5, 0x7, RZ, 0xc0, !PT ;  /* 0x00000007050a7812 */ /* 0x000fc800078ec0ff */
[----:B------:R-:W-:-:S07]  /*0590*/  ISETP.NE.AND P1, PT, R10, RZ, PT ;  /* 0x000000ff0a00720c */ /* 0x000fce0003f25270 */
[----:B------:R-:W-:Y:S06]  /*05a0*/  @!P0 BRA `(.L_x_14) ;  /* 0x0000000000588947 */ /* 0x000fec0003800000 */
[----:B------:R-:W0:Y:S08]  /*05b0*/  LDC.64 R6, c[0x0][0x380] ;  /* 0x0000e000ff067b82 */ /* 0x000e300000000a00 */
[----:B----4-:R-:W2:Y:S01]  /*05c0*/  LDC.64 R8, c[0x0][0x388] ;  /* 0x0000e200ff087b82 */ /* 0x010ea20000000a00 */
[----:B0-----:R-:W-:-:S05]  /*05d0*/  IMAD.WIDE R6, R4, 0x4, R6 ;  /* 0x0000000404067825 */ /* 0x001fca00078e0206 */
[----:B------:R-:W3:Y:S01]  /*05e0*/  LDG.E R11, desc[UR8][R6.64] ;  /* 0x00000008060b7981 */ /* 0x000ee2000c1e1900 */
[----:B--2---:R-:W-:-:S05]  /*05f0*/  IMAD.WIDE R8, R2, 0x4, R8 ;  /* 0x0000000402087825 */ /* 0x004fca00078e0208 */
[----:B---3--:R0:W-:Y:S04]  /*0600*/  STG.E desc[UR8][R8.64], R11 ;  /* 0x0000000b08007986 */ /* 0x0081e8000c101908 */
[----:B-1----:R-:W2:Y:S04]  /*0610*/  LDG.E R13, desc[UR8][R6.64+0x4] ;  /* 0x00000408060d7981 */ /* 0x002ea8000c1e1900 */
[----:B--2---:R1:W-:Y:S04]  /*0620*/  STG.E desc[UR8][R8.64+0x4], R13 ;  /* 0x0000040d08007986 */ /* 0x0043e8000c101908 */
[----:B------:R-:W2:Y:S04]  /*0630*/  LDG.E R15, desc[UR8][R6.64+0x8] ;  /* 0x00000808060f7981 */ /* 0x000ea8000c1e1900 */
[----:B--2---:R2:W-:Y:S04]  /*0640*/  STG.E desc[UR8][R8.64+0x8], R15 ;  /* 0x0000080f08007986 */ /* 0x0045e8000c101908 */
[----:B------:R-:W3:Y:S04]  /*0650*/  LDG.E R17, desc[UR8][R6.64+0xc] ;  /* 0x00000c0806117981 */ /* 0x000ee8000c1e1900 */
[----:B---3--:R2:W-:Y:S04]  /*0660*/  STG.E desc[UR8][R8.64+0xc], R17 ;  /* 0x00000c1108007986 */ /* 0x0085e8000c101908 */
[----:B------:R-:W3:Y:S04]  /*0670*/  LDG.E R19, desc[UR8][R6.64+0x10] ;  /* 0x0000100806137981 */ /* 0x000ee8000c1e1900 */
[----:B---3--:R2:W-:Y:S04]  /*0680*/  STG.E desc[UR8][R8.64+0x10], R19 ;  /* 0x0000101308007986 */ /* 0x0085e8000c101908 */
[----:B------:R-:W3:Y:S04]  /*0690*/  LDG.E R21, desc[UR8][R6.64+0x14] ;  /* 0x0000140806157981 */ /* 0x000ee8000c1e1900 */
[----:B---3--:R2:W-:Y:S04]  /*06a0*/  STG.E desc[UR8][R8.64+0x14], R21 ;  /* 0x0000141508007986 */ /* 0x0085e8000c101908 */
[----:B0-----:R-:W3:Y:S04]  /*06b0*/  LDG.E R11, desc[UR8][R6.64+0x18] ;  /* 0x00001808060b7981 */ /* 0x001ee8000c1e1900 */
[----:B---3--:R2:W-:Y:S04]  /*06c0*/  STG.E desc[UR8][R8.64+0x18], R11 ;  /* 0x0000180b08007986 */ /* 0x0085e8000c101908 */
[----:B-1----:R-:W3:Y:S01]  /*06d0*/  LDG.E R13, desc[UR8][R6.64+0x1c] ;  /* 0x00001c08060d7981 */ /* 0x002ee2000c1e1900 */
[----:B------:R-:W-:-:S02]  /*06e0*/  VIADD R4, R4, 0x8 ;  /* 0x0000000804047836 */ /* 0x000fc40000000000 */
[----:B------:R-:W-:Y:S01]  /*06f0*/  VIADD R2, R2, 0x8 ;  /* 0x0000000802027836 */ /* 0x000fe20000000000 */
[----:B---3--:R2:W-:Y:S06]  /*0700*/  STG.E desc[UR8][R8.64+0x1c], R13 ;  /* 0x00001c0d08007986 */ /* 0x0085ec000c101908 */
.L_x_14:
[----:B------:R-:W-:Y:S05]  /*0710*/  @!P1 BRA `(.L_x_11) ;  /* 0x00000000007c9947 */ /* 0x000fea0003800000 */
[----:B------:R-:W-:Y:S02]  /*0720*/  ISETP.GE.U32.AND P0, PT, R10, 0x4, PT ;  /* 0x000000040a00780c */ /* 0x000fe40003f06070 */
[----:B-1----:R-:W-:-:S04]  /*0730*/  LOP3.LUT R12, R5, 0x3, RZ, 0xc0, !PT ;  /* 0x00000003050c7812 */ /* 0x002fc800078ec0ff */
[----:B------:R-:W-:-:S07]  /*0740*/  ISETP.NE.AND P1, PT, R12, RZ, PT ;  /* 0x000000ff0c00720c */ /* 0x000fce0003f25270 */
[----:B------:R-:W-:Y:S06]  /*0750*/  @!P0 BRA `(.L_x_15) ;  /* 0x0000000000388947 */ /* 0x000fec0003800000 */
[----:B------:R-:W0:Y:S08]  /*0760*/  LDC.64 R6, c[0x0][0x380] ;  /* 0x0000e000ff067b82 */ /* 0x000e300000000a00 */
[----:B--2-4-:R-:W1:Y:S01]  /*0770*/  LDC.64 R8, c[0x0][0x388] ;  /* 0x0000e200ff087b82 */ /* 0x014e620000000a00 */
[----:B0-----:R-:W-:-:S05]  /*0780*/  IMAD.WIDE R6, R4, 0x4, R6 ;  /* 0x0000000404067825 */ /* 0x001fca00078e0206 */
[----:B------:R-:W2:Y:S01]  /*0790*/  LDG.E R5, desc[UR8][R6.64] ;  /* 0x0000000806057981 */ /* 0x000ea2000c1e1900 */
[----:B-1----:R-:W-:-:S05]  /*07a0*/  IMAD.WIDE R8, R2, 0x4, R8 ;  /* 0x0000000402087825 */ /* 0x002fca00078e0208 */
[----:B--2---:R0:W-:Y:S04]  /*07b0*/  STG.E desc[UR8][R8.64], R5 ;  /* 0x0000000508007986 */ /* 0x0041e8000c101908 */
[----:B------:R-:W2:Y:S04]  /*07c0*/  LDG.E R11, desc[UR8][R6.64+0x4] ;  /* 0x00000408060b7981 */ /* 0x000ea8000c1e1900 */
[----:B--2---:R0:W-:Y:S04]  /*07d0*/  STG.E desc[UR8][R8.64+0x4], R11 ;  /* 0x0000040b08007986 */ /* 0x0041e8000c101908 */
[----:B------:R-:W2:Y:S04]  /*07e0*/  LDG.E R13, desc[UR8][R6.64+0x8] ;  /* 0x00000808060d7981 */ /* 0x000ea8000c1e1900 */
[----:B--2---:R0:W-:Y:S04]  /*07f0*/  STG.E desc[UR8][R8.64+0x8], R13 ;  /* 0x0000080d08007986 */ /* 0x0041e8000c101908 */
[----:B------:R-:W2:Y:S01]  /*0800*/  LDG.E R15, desc[UR8][R6.64+0xc] ;  /* 0x00000c08060f7981 */ /* 0x000ea2000c1e1900 */
[----:B------:R-:W-:Y:S01]  /*0810*/  VIADD R4, R4, 0x4 ;  /* 0x0000000404047836 */ /* 0x000fe20000000000 */
[----:B------:R-:W-:-:S02]  /*0820*/  IADD3 R2, PT, PT, R2, 0x4, RZ ;  /* 0x0000000402027810 */ /* 0x000fc40007ffe0ff */
[----:B--2---:R0:W-:Y:S05]  /*0830*/  STG.E desc[UR8][R8.64+0xc], R15 ;  /* 0x00000c0f08007986 */ /* 0x0041ea000c101908 */
.L_x_15:
[----:B------:R-:W-:Y:S05]  /*0840*/  @!P1 BRA `(.L_x_11) ;  /* 0x0000000000309947 */ /* 0x000fea0003800000 */
[----:B0-2---:R-:W0:Y:S01]  /*0850*/  LDC.64 R10, c[0x0][0x380] ;  /* 0x0000e000ff0a7b82 */ /* 0x005e220000000a00 */
[----:B------:R-:W-:-:S07]  /*0860*/  IMAD.MOV R5, RZ, RZ, -R12 ;  /* 0x000000ffff057224 */ /* 0x000fce00078e0a0c */
[----:B----4-:R-:W1:Y:S02]  /*0870*/  LDC.64 R8, c[0x0][0x388] ;  /* 0x0000e200ff087b82 */ /* 0x010e640000000a00 */
.L_x_16:
[----:B0-----:R-:W-:-:S06]  /*0880*/  IMAD.WIDE R12, R4, 0x4, R10 ;  /* 0x00000004040c7825 */ /* 0x001fcc00078e020a */
[----:B------:R-:W2:Y:S01]  /*0890*/  LDG.E R13, desc[UR8][R12.64] ;  /* 0x000000080c0d7981 */ /* 0x000ea2000c1e1900 */
[----:B------:R-:W-:Y:S02]  /*08a0*/  VIADD R5, R5, 0x1 ;  /* 0x0000000105057836 */ /* 0x000fe40000000000 */
[C---:B-1----:R-:W-:Y:S01]  /*08b0*/  IMAD.WIDE R6, R2.reuse, 0x4, R8 ;  /* 0x0000000402067825 */ /* 0x042fe200078e0208 */
[----:B------:R-:W-:Y:S02]  /*08c0*/  IADD3 R2, PT, PT, R2, 0x1, RZ ;  /* 0x0000000102027810 */ /* 0x000fe40007ffe0ff */
[----:B------:R-:W-:Y:S01]  /*08d0*/  ISETP.NE.AND P0, PT, R5, RZ, PT ;  /* 0x000000ff0500720c */ /* 0x000fe20003f05270 */
[----:B------:R-:W-:Y:S01]  /*08e0*/  VIADD R4, R4, 0x1 ;  /* 0x0000000104047836 */ /* 0x000fe20000000000 */
[----:B--2---:R0:W-:Y:S11]  /*08f0*/  STG.E desc[UR8][R6.64], R13 ;  /* 0x0000000d06007986 */ /* 0x0041f6000c101908 */
[----:B------:R-:W-:Y:S05]  /*0900*/  @P0 BRA `(.L_x_16) ;  /* 0xfffffffc00dc0947 */ /* 0x000fea000383ffff */
.L_x_11:
[----:B------:R-:W-:-:S13]  /*0910*/  ISETP.GT.AND P0, PT, R3, UR4, PT ;  /* 0x0000000403007c0c */ /* 0x000fda000bf04270 */
[----:B------:R-:W-:Y:S05]  /*0920*/  @P0 BRA `(.L_x_17) ;  /* 0x0000000400b80947 */ /* 0x000fea0003800000 */
[----:B------:R-:W-:-:S04]  /*0930*/  IADD3 R4, PT, PT, -R3, UR4, RZ ;  /* 0x0000000403047c10 */ /* 0x000fc8000fffe1ff */
[C---:B------:R-:W-:Y:S01]  /*0940*/  ISETP.GE.U32.AND P1, PT, R4.reuse, 0xf, PT ;  /* 0x0000000f0400780c */ /* 0x040fe20003f26070 */
[----:B------:R-:W-:-:S05]  /*0950*/  VIADD R10, R4, 0x1 ;  /* 0x00000001040a7836 */ /* 0x000fca0000000000 */
[----:B-1----:R-:W-:-:S04]  /*0960*/  LOP3.LUT R12, R10, 0xf, RZ, 0xc0, !PT ;  /* 0x0000000f0a0c7812 */ /* 0x002fc800078ec0ff */
[----:B------:R-:W-:-:S03]  /*0970*/  ISETP.NE.AND P0, PT, R12, RZ, PT ;  /* 0x000000ff0c00720c */ /* 0x000fc60003f05270 */
[----:B------:R-:W-:Y:S10]  /*0980*/  @!P1 BRA `(.L_x_18) ;  /* 0x0000000000b49947 */ /* 0x000ff40003800000 */
[----:B0-----:R-:W0:Y:S01]  /*0990*/  LDC.64 R4, c[0x0][0x388] ;  /* 0x0000e200ff047b82 */ /* 0x001e220000000a00 */
[----:B--2---:R-:W-:-:S05]  /*09a0*/  LOP3.LUT R11, R10, 0xfffffff0, RZ, 0xc0, !PT ;  /* 0xfffffff00a0b7812 */ /* 0x004fca00078ec0ff */
[----:B------:R-:W-:Y:S01]  /*09b0*/  IMAD.MOV R11, RZ, RZ, -R11 ;  /* 0x000000ffff0b7224 */ /* 0x000fe200078e0a0b */
[----:B0-----:R-:W-:-:S05]  /*09c0*/  IADD3 R4, P1, PT, R4, 0x20, RZ ;  /* 0x0000002004047810 */ /* 0x001fca0007f3e0ff */
[----:B------:R-:W-:-:S08]  /*09d0*/  IMAD.X R5, RZ, RZ, R5, P1 ;  /* 0x000000ffff057224 */ /* 0x000fd000008e0605 */
.L_x_19:
[----:B----4-:R-:W0:Y:S02]  /*09e0*/  LDC.64 R8, c[0x0][0x380] ;  /* 0x0000e000ff087b82 */ /* 0x010e240000000a00 */
[----:B0-----:R-:W-:-:S05]  /*09f0*/  IMAD.WIDE R8, R3, 0x4, R8 ;  /* 0x0000000403087825 */ /* 0x001fca00078e0208 */
[----:B------:R-:W2:Y:S01]  /*0a00*/  LDG.E R13, desc[UR8][R8.64] ;  /* 0x00000008080d7981 */ /* 0x000ea2000c1e1900 */
[----:B------:R-:W-:-:S05]  /*0a10*/  IMAD.WIDE R6, R2, 0x4, R4 ;  /* 0x0000000402067825 */ /* 0x000fca00078e0204 */
[----:B--2---:R0:W-:Y:S04]  /*0a20*/  STG.E desc[UR8][R6.64+-0x20], R13 ;  /* 0xffffe00d06007986 */ /* 0x0041e8000c101908 */
[----:B---3--:R-:W2:Y:S04]  /*0a30*/  LDG.E R15, desc[UR8][R8.64+0x4] ;  /* 0x00000408080f7981 */ /* 0x008ea8000c1e1900 */
        /* <DEDUP_REMOVED lines=26> */
[----:B------:R-:W-:-:S04]  /*0be0*/  IADD3 R11, PT, PT, R11, 0x10, RZ ;  /* 0x000000100b0b7810 */ /* 0x000fc80007ffe0ff */
[----:B------:R-:W-:Y:S01]  /*0bf0*/  ISETP.NE.AND P1, PT, R11, RZ, PT ;  /* 0x000000ff0b00720c */ /* 0x000fe20003f25270 */
[----:B--2---:R4:W-:Y:S04]  /*0c00*/  STG.E desc[UR8][R6.64+0x18], R17 ;  /* 0x0000181106007986 */ /* 0x0049e8000c101908 */
[----:B---3--:R-:W2:Y:S01]  /*0c10*/  LDG.E R19, desc[UR8][R8.64+0x3c] ;  /* 0x00003c0808137981 */ /* 0x008ea2000c1e1900 */
[----:B------:R-:W-:Y:S02]  /*0c20*/  VIADD R2, R2, 0x10 ;  /* 0x0000001002027836 */ /* 0x000fe40000000000 */
[----:B------:R-:W-:Y:S01]  /*0c30*/  VIADD R3, R3, 0x10 ;  /* 0x0000001003037836 */ /* 0x000fe20000000000 */
[----:B--2---:R4:W-:Y:S04]  /*0c40*/  STG.E desc[UR8][R6.64+0x1c], R19 ;  /* 0x00001c1306007986 */ /* 0x0049e8000c101908 */
[----:B------:R-:W-:Y:S05]  /*0c50*/  @P1 BRA `(.L_x_19) ;  /* 0xfffffffc00601947 */ /* 0x000fea000383ffff */
.L_x_18:
[----:B------:R-:W-:Y:S05]  /*0c60*/  @!P0 BRA `(.L_x_17) ;  /* 0x0000000000e88947 */ /* 0x000fea0003800000 */
[----:B------:R-:W-:Y:S02]  /*0c70*/  ISETP.GE.U32.AND P0, PT, R12, 0x8, PT ;  /* 0x000000080c00780c */ /* 0x000fe40003f06070 */
[----:B0-2-4-:R-:W-:-:S04]  /*0c80*/  LOP3.LUT R8, R10, 0x7, RZ, 0xc0, !PT ;  /* 0x000000070a087812 */ /* 0x015fc800078ec0ff */
[----:B------:R-:W-:-:S07]  /*0c90*/  ISETP.NE.AND P1, PT, R8, RZ, PT ;  /* 0x000000ff0800720c */ /* 0x000fce0003f25270 */
[----:B------:R-:W-:Y:S06]  /*0ca0*/  @!P0 BRA `(.L_x_20) ;  /* 0x0000000000588947 */ /* 0x000fec0003800000 */
[----:B------:R-:W0:Y:S08]  /*0cb0*/  LDC.64 R4, c[0x0][0x380] ;  /* 0x0000e000ff047b82 */ /* 0x000e300000000a00 */
[----:B------:R-:W1:Y:S01]  /*0cc0*/  LDC.64 R6, c[0x0][0x388] ;  /* 0x0000e200ff067b82 */ /* 0x000e620000000a00 */
        /* <DEDUP_REMOVED lines=8> */
[----:B---3--:R-:W3:Y:S04]  /*0d50*/  LDG.E R15, desc[UR8][R4.64+0xc] ;  /* 0x00000c08040f7981 */ /* 0x008ee8000c1e1900 */
        /* <DEDUP_REMOVED lines=8> */
[----:B------:R-:W-:Y:S01]  /*0de0*/  IADD3 R3, PT, PT, R3, 0x8, RZ ;  /* 0x0000000803037810 */ /* 0x000fe20007ffe0ff */
[----:B------:R-:W-:-:S02]  /*0df0*/  VIADD R2, R2, 0x8 ;  /* 0x0000000802027836 */ /* 0x000fc40000000000 */
[----:B---3--:R2:W-:Y:S05]  /*0e00*/  STG.E desc[UR8][R6.64+0x1c], R11 ;  /* 0x00001c0b06007986 */ /* 0x0085ea000c101908 */
.L_x_20:
[----:B------:R-:W-:Y:S05]  /*0e10*/  @!P1 BRA `(.L_x_17) ;  /* 0x00000000007c9947 */ /* 0x000fea0003800000 */
[----:B------:R-:W-:Y:S02]  /*0e20*/  ISETP.GE.U32.AND P0, PT, R8, 0x4, PT ;  /* 0x000000040800780c */ /* 0x000fe40003f06070 */
[----:B------:R-:W-:-:S04]  /*0e30*/  LOP3.LUT R10, R10, 0x3, RZ, 0xc0, !PT ;  /* 0x000000030a0a7812 */ /* 0x000fc800078ec0ff */
[----:B------:R-:W-:-:S07]  /*0e40*/  ISETP.NE.AND P1, PT, R10, RZ, PT ;  /* 0x000000ff0a00720c */ /* 0x000fce0003f25270 */
[----:B------:R-:W-:Y:S06]  /*0e50*/  @!P0 BRA `(.L_x_21) ;  /* 0x0000000000388947 */ /* 0x000fec0003800000 */
[----:B------:R-:W0:Y:S08]  /*0e60*/  LDC.64 R4, c[0x0][0x380] ;  /* 0x0000e000ff047b82 */ /* 0x000e300000000a00 */
[----:B--2---:R-:W1:Y:S01]  /*0e70*/  LDC.64 R6, c[0x0][0x388] ;  /* 0x0000e200ff067b82 */ /* 0x004e620000000a00 */
        /* <DEDUP_REMOVED lines=8> */
[----:B---3--:R-:W2:Y:S01]  /*0f00*/  LDG.E R15, desc[UR8][R4.64+0xc] ;  /* 0x00000c08040f7981 */ /* 0x008ea2000c1e1900 */
[----:B------:R-:W-:Y:S01]  /*0f10*/  VIADD R3, R3, 0x4 ;  /* 0x0000000403037836 */ /* 0x000fe20000000000 */
[----:B------:R-:W-:-:S02]  /*0f20*/  IADD3 R2, PT, PT, R2, 0x4, RZ ;  /* 0x0000000402027810 */ /* 0x000fc40007ffe0ff */
[----:B--2---:R0:W-:Y:S05]  /*0f30*/  STG.E desc[UR8][R6.64+0xc], R15 ;  /* 0x00000c0f06007986 */ /* 0x0041ea000c101908 */
.L_x_21:
[----:B------:R-:W-:Y:S05]  /*0f40*/  @!P1 BRA `(.L_x_17) ;  /* 0x0000000000309947 */ /* 0x000fea0003800000 */
[----:B0-2---:R-:W0:Y:S01]  /*0f50*/  LDC.64 R8, c[0x0][0x380] ;  /* 0x0000e000ff087b82 */ /* 0x005e220000000a00 */
[----:B------:R-:W-:-:S07]  /*0f60*/  IMAD.MOV R12, RZ, RZ, -R10 ;  /* 0x000000ffff0c7224 */ /* 0x000fce00078e0a0a */
[----:B------:R-:W1:Y:S02]  /*0f70*/  LDC.64 R4, c[0x0][0x388] ;  /* 0x0000e200ff047b82 */ /* 0x000e640000000a00 */
.L_x_22:
[----:B0-----:R-:W-:-:S06]  /*0f80*/  IMAD.WIDE R10, R3, 0x4, R8 ;  /* 0x00000004030a7825 */ /* 0x001fcc00078e0208 */
[----:B------:R-:W2:Y:S01]  /*0f90*/  LDG.E R11, desc[UR8][R10.64] ;  /* 0x000000080a0b7981 */ /* 0x000ea2000c1e1900 */
[----:B------:R-:W-:Y:S01]  /*0fa0*/  VIADD R12, R12, 0x1 ;  /* 0x000000010c0c7836 */ /* 0x000fe20000000000 */
[----:B------:R-:W-:Y:S01]  /*0fb0*/  IADD3 R3, PT, PT, R3, 0x1, RZ ;  /* 0x0000000103037810 */ /* 0x000fe20007ffe0ff */
[----:B-1----:R-:W-:-:S03]  /*0fc0*/  IMAD.WIDE R6, R2, 0x4, R4 ;  /* 0x0000000402067825 */ /* 0x002fc600078e0204 */
[----:B------:R-:W-:Y:S01]  /*0fd0*/  ISETP.NE.AND P0, PT, R12, RZ, PT ;  /* 0x000000ff0c00720c */ /* 0x000fe20003f05270 */
[----:B------:R-:W-:Y:S01]  /*0fe0*/  VIADD R2, R2, 0x1 ;  /* 0x0000000102027836 */ /* 0x000fe20000000000 */
[----:B--2---:R0:W-:Y:S11]  /*0ff0*/  STG.E desc[UR8][R6.64], R11 ;  /* 0x0000000b06007986 */ /* 0x0041f6000c101908 */
[----:B------:R-:W-:Y:S05]  /*1000*/  @P0 BRA `(.L_x_22) ;  /* 0xfffffffc00dc0947 */ /* 0x000fea000383ffff */
.L_x_17:
[----:B------:R-:W5:Y:S02]  /*1010*/  LDC R3, c[0x0][0x390] ;  /* 0x0000e400ff037b82 */ /* 0x000f640000000800 */
[----:B-----5:R-:W-:-:S13]  /*1020*/  ISETP.GT.AND P0, PT, R3, UR4, PT ;  /* 0x0000000403007c0c */ /* 0x020fda000bf04270 */
[----:B-1----:R-:W-:Y:S05]  /*1030*/  @P0 EXIT ;  /* 0x000000000000094d */ /* 0x002fea0003800000 */
[----:B------:R-:W-:-:S04]  /*1040*/  IADD3 R3, PT, PT, -R3, UR4, RZ ;  /* 0x0000000403037c10 */ /* 0x000fc8000fffe1ff */
[C---:B------:R-:W-:Y:S01]  /*1050*/  ISETP.GE.U32.AND P1, PT, R3.reuse, 0xf, PT ;  /* 0x0000000f0300780c */ /* 0x040fe20003f26070 */
[----:B------:R-:W-:-:S05]  /*1060*/  VIADD R2, R3, 0x1 ;  /* 0x0000000103027836 */ /* 0x000fca0000000000 */
[----:B0-2-4-:R-:W-:-:S04]  /*1070*/  LOP3.LUT R8, R2, 0xf, RZ, 0xc0, !PT ;  /* 0x0000000f02087812 */ /* 0x015fc800078ec0ff */
[----:B------:R-:W-:-:S03]  /*1080*/  ISETP.NE.AND P0, PT, R8, RZ, PT ;  /* 0x000000ff0800720c */ /* 0x000fc60003f05270 */
[----:B------:R-:W-:Y:S10]  /*1090*/  @!P1 BRA `(.L_x_23) ;  /* 0x0000000000a89947 */ /* 0x000ff40003800000 */
[----:B------:R-:W-:-:S04]  /*10a0*/  LOP3.LUT R3, R2, 0xfffffff0, RZ, 0xc0, !PT ;  /* 0xfffffff002037812 */ /* 0x000fc800078ec0ff */
[----:B------:R-:W-:-:S07]  /*10b0*/  IADD3 R3, PT, PT, -R3, RZ, RZ ;  /* 0x000000ff03037210 */ /* 0x000fce0007ffe1ff */
.L_x_24:
[----:B------:R-:W0:Y:S08]  /*10c0*/  LDC.64 R4, c[0x0][0x388] ;  /* 0x0000e200ff047b82 */ /* 0x000e300000000a00 */
[----:B----4-:R-:W1:Y:S01]  /*10d0*/  LDC.64 R6, c[0x0][0x380] ;  /* 0x0000e000ff067b82 */ /* 0x010e620000000a00 */
        /* <DEDUP_REMOVED lines=35> */
[----:B------:R-:W-:-:S03]  /*1310*/  VIADD R0, R0, 0x10 ;  /* 0x0000001000007836 */ /* 0x000fc60000000000 */
[----:B--2---:R4:W-:Y:S04]  /*1320*/  STG.E desc[UR8][R6.64+0x3c], R15 ;  /* 0x00003c0f06007986 */ /* 0x0049e8000c101908 */
[----:B------:R-:W-:Y:S05]  /*1330*/  @P1 BRA `(.L_x_24) ;  /* 0xfffffffc00601947 */ /* 0x000fea000383ffff */
.L_x_23:
[----:B------:R-:W-:Y:S05]  /*1340*/  @!P0 EXIT ;  /* 0x000000000000894d */ /* 0x000fea0003800000 */
[----:B------:R-:W-:Y:S02]  /*1350*/  ISETP.GE.U32.AND P0, PT, R8, 0x8, PT ;  /* 0x000000080800780c */ /* 0x000fe40003f06070 */
[----:B------:R-:W-:-:S04]  /*1360*/  LOP3.LUT R10, R2, 0x7, RZ, 0xc0, !PT ;  /* 0x00000007020a7812 */ /* 0x000fc800078ec0ff */
[----:B------:R-:W-:-:S07]  /*1370*/  ISETP.NE.AND P1, PT, R10, RZ, PT ;  /* 0x000000ff0a00720c */ /* 0x000fce0003f25270 */
[----:B------:R-:W-:Y:S06]  /*1380*/  @!P0 BRA `(.L_x_25) ;  /* 0x0000000000548947 */ /* 0x000fec0003800000 */
        /* <DEDUP_REMOVED lines=10> */
[----:B------:R-:W4:Y:S04]  /*1430*/  LDG.E R13, desc[UR8][R4.64+0xc] ;  /* 0x00000c08040d7981 */ /* 0x000f28000c1e1900 */
[----:B----4-:R2:W-:Y:S04]  /*1440*/  STG.E desc[UR8][R6.64+0xc], R13 ;  /* 0x00000c0d06007986 */ /* 0x0105e8000c101908 */
[----:B---3--:R-:W3:Y:S04]  /*1450*/  LDG.E R15, desc[UR8][R4.64+0x10] ;  /* 0x00001008040f7981 */ /* 0x008ee8000c1e1900 */
[----:B---3--:R2:W-:Y:S04]  /*1460*/  STG.E desc[UR8][R6.64+0x10], R15 ;  /* 0x0000100f06007986 */ /* 0x0085e8000c101908 */
[----:B------:R-:W3:Y:S04]  /*1470*/  LDG.E R17, desc[UR8][R4.64+0x14] ;  /* 0x0000140804117981 */ /* 0x000ee8000c1e1900 */
[----:B---3--:R2:W-:Y:S04]  /*1480*/  STG.E desc[UR8][R6.64+0x14], R17 ;  /* 0x0000141106007986 */ /* 0x0085e8000c101908 */
[----:B0-----:R-:W3:Y:S04]  /*1490*/  LDG.E R3, desc[UR8][R4.64+0x18] ;  /* 0x0000180804037981 */ /* 0x001ee8000c1e1900 */
[----:B---3--:R2:W-:Y:S04]  /*14a0*/  STG.E desc[UR8][R6.64+0x18], R3 ;  /* 0x0000180306007986 */ /* 0x0085e8000c101908 */
[----:B-1----:R-:W3:Y:S01]  /*14b0*/  LDG.E R9, desc[UR8][R4.64+0x1c] ;  /* 0x00001c0804097981 */ /* 0x002ee2000c1e1900 */
[----:B------:R-:W-:-:S03]  /*14c0*/  IADD3 R0, PT, PT, R0, 0x8, RZ ;  /* 0x0000000800007810 */ /* 0x000fc60007ffe0ff */
[----:B---3--:R2:W-:Y:S04]  /*14d0*/  STG.E desc[UR8][R6.64+0x1c], R9 ;  /* 0x00001c0906007986 */ /* 0x0085e8000c101908 */
.L_x_25:
[----:B------:R-:W-:Y:S05]  /*14e0*/  @!P1 EXIT ;  /* 0x000000000000994d */ /* 0x000fea0003800000 */
[----:B------:R-:W-:Y:S02]  /*14f0*/  ISETP.GE.U32.AND P0, PT, R10, 0x4, PT ;  /* 0x000000040a00780c */ /* 0x000fe40003f06070 */
[----:B------:R-:W-:-:S04]  /*1500*/  LOP3.LUT R8, R2, 0x3, RZ, 0xc0, !PT ;  /* 0x0000000302087812 */ /* 0x000fc800078ec0ff */
[----:B------:R-:W-:-:S07]  /*1510*/  ISETP.NE.AND P1, PT, R8, RZ, PT ;  /* 0x000000ff0800720c */ /* 0x000fce0003f25270 */
[----:B------:R-:W-:Y:S06]  /*1520*/  @!P0 BRA `(.L_x_26) ;  /* 0x0000000000348947 */ /* 0x000fec0003800000 */
[----:B--2---:R-:W0:Y:S08]  /*1530*/  LDC.64 R2, c[0x0][0x388] ;  /* 0x0000e200ff027b82 */ /* 0x004e300000000a00 */
[----:B------:R-:W1:Y:S01]  /*1540*/  LDC.64 R4, c[0x0][0x380] ;  /* 0x0000e000ff047b82 */ /* 0x000e620000000a00 */
[----:B0-----:R-:W-:-:S05]  /*1550*/  IMAD.WIDE R2, R0, 0x4, R2 ;  /* 0x0000000400027825 */ /* 0x001fca00078e0202 */
[----:B----4-:R-:W2:Y:S01]  /*1560*/  LDG.E R7, desc[UR8][R2.64] ;  /* 0x0000000802077981 */ /* 0x010ea2000c1e1900 */
[----:B-1----:R-:W-:-:S05]  /*1570*/  IMAD.WIDE R4, R0, 0x4, R4 ;  /* 0x0000000400047825 */ /* 0x002fca00078e0204 */
[----:B--2---:R0:W-:Y:S04]  /*1580*/  STG.E desc[UR8][R4.64], R7 ;  /* 0x0000000704007986 */ /* 0x0041e8000c101908 */
[----:B------:R-:W2:Y:S04]  /*1590*/  LDG.E R9, desc[UR8][R2.64+0x4] ;  /* 0x0000040802097981 */ /* 0x000ea8000c1e1900 */
[----:B--2---:R0:W-:Y:S04]  /*15a0*/  STG.E desc[UR8][R4.64+0x4], R9 ;  /* 0x0000040904007986 */ /* 0x0041e8000c101908 */
[----:B------:R-:W2:Y:S04]  /*15b0*/  LDG.E R11, desc[UR8][R2.64+0x8] ;  /* 0x00000808020b7981 */ /* 0x000ea8000c1e1900 */
[----:B--2---:R0:W-:Y:S04]  /*15c0*/  STG.E desc[UR8][R4.64+0x8], R11 ;  /* 0x0000080b04007986 */ /* 0x0041e8000c101908 */
[----:B------:R-:W2:Y:S01]  /*15d0*/  LDG.E R13, desc[UR8][R2.64+0xc] ;  /* 0x00000c08020d7981 */ /* 0x000ea2000c1e1900 */
[----:B------:R-:W-:-:S03]  /*15e0*/  VIADD R0, R0, 0x4 ;  /* 0x0000000400007836 */ /* 0x000fc60000000000 */
[----:B--2---:R0:W-:Y:S04]  /*15f0*/  STG.E desc[UR8][R4.64+0xc], R13 ;  /* 0x00000c0d04007986 */ /* 0x0041e8000c101908 */
.L_x_26:
[----:B------:R-:W-:Y:S05]  /*1600*/  @!P1 EXIT ;  /* 0x000000000000994d */ /* 0x000fea0003800000 */
[----:B--2---:R-:W1:Y:S01]  /*1610*/  LDC.64 R2, c[0x0][0x380] ;  /* 0x0000e000ff027b82 */ /* 0x004e620000000a00 */
[----:B------:R-:W-:-:S07]  /*1620*/  IMAD.MOV R10, RZ, RZ, -R8 ;  /* 0x000000ffff0a7224 */ /* 0x000fce00078e0a08 */
[----:B0---4-:R-:W0:Y:S02]  /*1630*/  LDC.64 R6, c[0x0][0x388] ;  /* 0x0000e200ff067b82 */ /* 0x011e240000000a00 */
.L_x_27:
[----:B0-2---:R-:W-:-:S06]  /*1640*/  IMAD.WIDE R8, R0, 0x4, R6 ;  /* 0x0000000400087825 */ /* 0x005fcc00078e0206 */
[----:B------:R-:W2:Y:S01]  /*1650*/  LDG.E R9, desc[UR8][R8.64] ;  /* 0x0000000808097981 */ /* 0x000ea2000c1e1900 */
[----:B------:R-:W-:Y:S01]  /*1660*/  IADD3 R10, PT, PT, R10, 0x1, RZ ;  /* 0x000000010a0a7810 */ /* 0x000fe20007ffe0ff */
[----:B-1----:R-:W-:-:S03]  /*1670*/  IMAD.WIDE R4, R0, 0x4, R2 ;  /* 0x0000000400047825 */ /* 0x002fc600078e0202 */
[----:B------:R-:W-:Y:S01]  /*1680*/  ISETP.NE.AND P0, PT, R10, RZ, PT ;  /* 0x000000ff0a00720c */ /* 0x000fe20003f05270 */
[----:B------:R-:W-:Y:S01]  /*1690*/  VIADD R0, R0, 0x1 ;  /* 0x0000000100007836 */ /* 0x000fe20000000000 */
[----:B--2---:R2:W-:Y:S11]  /*16a0*/  STG.E desc[UR8][R4.64], R9 ;  /* 0x0000000904007986 */ /* 0x0045f6000c101908 */
[----:B------:R-:W-:Y:S05]  /*16b0*/  @P0 BRA `(.L_x_27) ;  /* 0xfffffffc00e00947 */ /* 0x000fea000383ffff */
[----:B------:R-:W-:Y:S05]  /*16c0*/  EXIT ;  /* 0x000000000000794d */ /* 0x000fea0003800000 */
.L_x_28:
        /* <DEDUP_REMOVED lines=11> */
.L_x_30:


//--------------------- .nv.shared.reserved.0     --------------------------
	.section	.nv.shared.reserved.0,"aw",@nobits
	.weak		__nv_reservedSMEM_offset_0_alias
	.size		__nv_reservedSMEM_offset_0_alias, 0, 64
	.other		__nv_reservedSMEM_offset_0_alias,@"STO_CUDA_RESERVED_SHARED STV_DEFAULT"
__nv_reservedSMEM_offset_0_alias:
	.zero		0
	.zero		64


//--------------------- .nv.constant0._Z9partitionPiiiS_ --------------------------
	.section	.nv.constant0._Z9partitionPiiiS_,"a",@progbits
	.sectionflags	@""
	.align	4
.nv.constant0._Z9partitionPiiiS_:
	.zero		920


//--------------------- .nv.constant0._Z5mergePiS_iii --------------------------
	.section	.nv.constant0._Z5mergePiS_iii,"a",@progbits
	.sectionflags	@""
	.align	4
.nv.constant0._Z5mergePiS_iii:
	.zero		924


//--------------------- SYMBOLS --------------------------

	.type		.nv.reservedSmem.offset0,@object
	.size		.nv.reservedSmem.offset0,0x4
